	.target	sm_100a

	.elftype	@"ET_EXEC"


//--------------------- .note.nv.tkinfo           --------------------------
	.section	.note.nv.tkinfo,"",@"SHT_NOTE"
	.sectionflags	@"SHF_NOTE_NV_TKINFO"
	.tkinfo
        /*0018*/ 	.word	0x00000002
        /*0030*/ 	.string	""
        /*0030*/ 	.string	"ptxas"
        /*0030*/ 	.string	"Cuda compilation tools, release 13.0, V13.0.88"
        /*0030*/ 	.string	"Build cuda_13.0.r13.0/compiler.36424714_0"
        /*0030*/ 	.string	"-arch sm_100a -m 64 "



//--------------------- .note.nv.cuinfo           --------------------------
	.section	.note.nv.cuinfo,"",@"SHT_NOTE"
	.sectionflags	@"SHF_NOTE_NV_CUINFO"
        /*0018*/ 	.short	0x0002
        /*001a*/ 	.short	0x0064
        /*001c*/ 	.short	0x0082
	.zero		2


//--------------------- .nv.info                  --------------------------
	.section	.nv.info,"",@"SHT_CUDA_INFO"
	.align	4


	//----- nvinfo : EIATTR_REGCOUNT
	.align		4
        /*0000*/ 	.byte	0x04, 0x2f
        /*0002*/ 	.short	(.L_19 - .L_18)
	.align		4
.L_18:
        /*0004*/ 	.word	index@(_ZN7cutlass13device_kernelINS_4gemm6kernel13GemmUniversalIN4cute5tupleIJiiiiEEENS1_10collective13CollectiveMmaINS1_35MainloopSm100TmaUmmaWarpSpecializedILi3ELi2ELi4ENS5_IJNS4_1CILi1EEENSA_ILi2EEESB_EEEEENS5_IJNSA_ILi64EEENSA_ILi128EEESG_EEENS_12float_e5m2_tENS5_IJlSB_lEEESI_SJ_NS4_8TiledMMAINS4_8MMA_AtomIJNS4_10MMA_TraitsINS4_19SM100_MMA_F8F6F4_SSEJSI_SI_fSF_SG_NS4_17integral_constantINS4_4UMMA5MajorELSQ_0EEESR_NSO_INSP_7ScaleInELSS_0EEEST_EEEEEENS4_6LayoutINS5_IJSB_SB_SB_EEENS5_IJNSA_ILi0EEESY_SY_EEEEENS5_IJNS4_10UnderscoreES11_S11_EEEEENS4_23SM90_TMA_LOAD_MULTICASTENS4_14ComposedLayoutINS4_7SwizzleILi3ELi4ELi3EEENS4_18smem_ptr_flag_bitsILi8EEENSW_INS5_IJNSA_ILi8EEESG_EEENS5_IJSG_SB_EEEEEEEvNS4_8identityENS4_13SM90_TMA_LOADES1E_vS1F_EENS_8epilogue10collective18CollectiveEpilogueINS1I_23Sm100TmaWarpSpecializedILi2ELi2ELi32ELb0ELb0EEEJSH_NS5_IJNSW_ISF_SB_EES1N_EEESI_SJ_SI_SJ_NS1I_6fusion15FusionCallbacksIS1M_NS1P_17LinearCombinationISI_fSI_fLNS_15FloatRoundStyleE2EEESH_S1O_JEEENS4_5SM1004TMEM4LOAD26SM100_TMEM_LOAD_16dp32b32xES1G_NS15_INS16_ILi2ELi4ELi3EEES19_NSW_INS5_IJS1A_SF_EEENS5_IJSF_SB_EEEEEEENS4_39AutoVectorizingCopyWithAssumedAlignmentILi128EEENS4_14SM90_TMA_STOREES23_S25_S25_EEEvvEEEEvNT_6ParamsE)
        /*0008*/ 	.word	0x00000072


	//----- nvinfo : EIATTR_FRAME_SIZE
	.align		4
.L_19:
        /*000c*/ 	.byte	0x04, 0x11
        /*000e*/ 	.short	(.L_21 - .L_20)
	.align		4
.L_20:
        /*0010*/ 	.word	index@($__internal_2_$__cuda_sm10x_tcgen05_guardrail_trap_unallocated_columns_being_dealloced)
        /*0014*/ 	.word	0x00000000


	//----- nvinfo : EIATTR_FRAME_SIZE
	.align		4
.L_21:
        /*0018*/ 	.byte	0x04, 0x11
        /*001a*/ 	.short	(.L_23 - .L_22)
	.align		4
.L_22:
        /*001c*/ 	.word	index@($__internal_1_$__cuda_sm10x_tcgen05_guardrail_trap_phase_invalid_during_alloc)
        /*0020*/ 	.word	0x00000000


	//----- nvinfo : EIATTR_FRAME_SIZE
	.align		4
.L_23:
        /*0024*/ 	.byte	0x04, 0x11
        /*0026*/ 	.short	(.L_25 - .L_24)
	.align		4
.L_24:
        /*0028*/ 	.word	index@($__internal_0_$__cuda_sm10x_tcgen05_guardrail_trap_col_being_dealloced_not_returned_by_alloc)
        /*002c*/ 	.word	0x00000000


	//----- nvinfo : EIATTR_FRAME_SIZE
	.align		4
.L_25:
        /*0030*/ 	.byte	0x04, 0x11
        /*0032*/ 	.short	(.L_27 - .L_26)
	.align		4
.L_26:
        /*0034*/ 	.word	index@(_ZN7cutlass13device_kernelINS_4gemm6kernel13GemmUniversalIN4cute5tupleIJiiiiEEENS1_10collective13CollectiveMmaINS1_35MainloopSm100TmaUmmaWarpSpecializedILi3ELi2ELi4ENS5_IJNS4_1CILi1EEENSA_ILi2EEESB_EEEEENS5_IJNSA_ILi64EEENSA_ILi128EEESG_EEENS_12float_e5m2_tENS5_IJlSB_lEEESI_SJ_NS4_8TiledMMAINS4_8MMA_AtomIJNS4_10MMA_TraitsINS4_19SM100_MMA_F8F6F4_SSEJSI_SI_fSF_SG_NS4_17integral_constantINS4_4UMMA5MajorELSQ_0EEESR_NSO_INSP_7ScaleInELSS_0EEEST_EEEEEENS4_6LayoutINS5_IJSB_SB_SB_EEENS5_IJNSA_ILi0EEESY_SY_EEEEENS5_IJNS4_10UnderscoreES11_S11_EEEEENS4_23SM90_TMA_LOAD_MULTICASTENS4_14ComposedLayoutINS4_7SwizzleILi3ELi4ELi3EEENS4_18smem_ptr_flag_bitsILi8EEENSW_INS5_IJNSA_ILi8EEESG_EEENS5_IJSG_SB_EEEEEEEvNS4_8identityENS4_13SM90_TMA_LOADES1E_vS1F_EENS_8epilogue10collective18CollectiveEpilogueINS1I_23Sm100TmaWarpSpecializedILi2ELi2ELi32ELb0ELb0EEEJSH_NS5_IJNSW_ISF_SB_EES1N_EEESI_SJ_SI_SJ_NS1I_6fusion15FusionCallbacksIS1M_NS1P_17LinearCombinationISI_fSI_fLNS_15FloatRoundStyleE2EEESH_S1O_JEEENS4_5SM1004TMEM4LOAD26SM100_TMEM_LOAD_16dp32b32xES1G_NS15_INS16_ILi2ELi4ELi3EEES19_NSW_INS5_IJS1A_SF_EEENS5_IJSF_SB_EEEEEEENS4_39AutoVectorizingCopyWithAssumedAlignmentILi128EEENS4_14SM90_TMA_STOREES23_S25_S25_EEEvvEEEEvNT_6ParamsE)
        /*0038*/ 	.word	0x00000000


	//----- nvinfo : EIATTR_MIN_STACK_SIZE
	.align		4
.L_27:
        /*003c*/ 	.byte	0x04, 0x12
        /*003e*/ 	.short	(.L_29 - .L_28)
	.align		4
.L_28:
        /*0040*/ 	.word	index@(_ZN7cutlass13device_kernelINS_4gemm6kernel13GemmUniversalIN4cute5tupleIJiiiiEEENS1_10collective13CollectiveMmaINS1_35MainloopSm100TmaUmmaWarpSpecializedILi3ELi2ELi4ENS5_IJNS4_1CILi1EEENSA_ILi2EEESB_EEEEENS5_IJNSA_ILi64EEENSA_ILi128EEESG_EEENS_12float_e5m2_tENS5_IJlSB_lEEESI_SJ_NS4_8TiledMMAINS4_8MMA_AtomIJNS4_10MMA_TraitsINS4_19SM100_MMA_F8F6F4_SSEJSI_SI_fSF_SG_NS4_17integral_constantINS4_4UMMA5MajorELSQ_0EEESR_NSO_INSP_7ScaleInELSS_0EEEST_EEEEEENS4_6LayoutINS5_IJSB_SB_SB_EEENS5_IJNSA_ILi0EEESY_SY_EEEEENS5_IJNS4_10UnderscoreES11_S11_EEEEENS4_23SM90_TMA_LOAD_MULTICASTENS4_14ComposedLayoutINS4_7SwizzleILi3ELi4ELi3EEENS4_18smem_ptr_flag_bitsILi8EEENSW_INS5_IJNSA_ILi8EEESG_EEENS5_IJSG_SB_EEEEEEEvNS4_8identityENS4_13SM90_TMA_LOADES1E_vS1F_EENS_8epilogue10collective18CollectiveEpilogueINS1I_23Sm100TmaWarpSpecializedILi2ELi2ELi32ELb0ELb0EEEJSH_NS5_IJNSW_ISF_SB_EES1N_EEESI_SJ_SI_SJ_NS1I_6fusion15FusionCallbacksIS1M_NS1P_17LinearCombinationISI_fSI_fLNS_15FloatRoundStyleE2EEESH_S1O_JEEENS4_5SM1004TMEM4LOAD26SM100_TMEM_LOAD_16dp32b32xES1G_NS15_INS16_ILi2ELi4ELi3EEES19_NSW_INS5_IJS1A_SF_EEENS5_IJSF_SB_EEEEEEENS4_39AutoVectorizingCopyWithAssumedAlignmentILi128EEENS4_14SM90_TMA_STOREES23_S25_S25_EEEvvEEEEvNT_6ParamsE)
        /*0044*/ 	.word	0x00000000
.L_29:


//--------------------- .nv.compat                --------------------------
	.section	.nv.compat,"",@"SHT_CUDA_COMPAT_INFO"
	.align	4
        /*0000*/ 	.byte	0x02, 0x09, 0x01, 0x00, 0x02, 0x02, 0x02, 0x00, 0x02, 0x05, 0x05, 0x00, 0x03, 0x07, 0x01, 0x01
        /*0010*/ 	.byte	0x02, 0x03, 0x01, 0x00, 0x02, 0x06, 0x01, 0x00, 0x04, 0x0b, 0x08, 0x00, 0x09, 0x00, 0x00, 0x00
        /*0020*/ 	.byte	0x00, 0x00, 0x00, 0x00


//--------------------- .nv.info._ZN7cutlass13device_kernelINS_4gemm6kernel13GemmUniversalIN4cute5tupleIJiiiiEEENS1_10collective13CollectiveMmaINS1_35MainloopSm100TmaUmmaWarpSpecializedILi3ELi2ELi4ENS5_IJNS4_1CILi1EEENSA_ILi2EEESB_EEEEENS5_IJNSA_ILi64EEENSA_ILi128EEESG_EEENS_12float_e5m2_tENS5_IJlSB_lEEESI_SJ_NS4_8TiledMMAINS4_8MMA_AtomIJNS4_10MMA_TraitsINS4_19SM100_MMA_F8F6F4_SSEJSI_SI_fSF_SG_NS4_17integral_constantINS4_4UMMA5MajorELSQ_0EEESR_NSO_INSP_7ScaleInELSS_0EEEST_EEEEEENS4_6LayoutINS5_IJSB_SB_SB_EEENS5_IJNSA_ILi0EEESY_SY_EEEEENS5_IJNS4_10UnderscoreES11_S11_EEEEENS4_23SM90_TMA_LOAD_MULTICASTENS4_14ComposedLayoutINS4_7SwizzleILi3ELi4ELi3EEENS4_18smem_ptr_flag_bitsILi8EEENSW_INS5_IJNSA_ILi8EEESG_EEENS5_IJSG_SB_EEEEEEEvNS4_8identityENS4_13SM90_TMA_LOADES1E_vS1F_EENS_8epilogue10collective18CollectiveEpilogueINS1I_23Sm100TmaWarpSpecializedILi2ELi2ELi32ELb0ELb0EEEJSH_NS5_IJNSW_ISF_SB_EES1N_EEESI_SJ_SI_SJ_NS1I_6fusion15FusionCallbacksIS1M_NS1P_17LinearCombinationISI_fSI_fLNS_15FloatRoundStyleE2EEESH_S1O_JEEENS4_5SM1004TMEM4LOAD26SM100_TMEM_LOAD_16dp32b32xES1G_NS15_INS16_ILi2ELi4ELi3EEES19_NSW_INS5_IJS1A_SF_EEENS5_IJSF_SB_EEEEEEENS4_39AutoVectorizingCopyWithAssumedAlignmentILi128EEENS4_14SM90_TMA_STOREES23_S25_S25_EEEvvEEEEvNT_6ParamsE --------------------------
	.section	.nv.info._ZN7cutlass13device_kernelINS_4gemm6kernel13GemmUniversalIN4cute5tupleIJiiiiEEENS1_10collective13CollectiveMmaINS1_35MainloopSm100TmaUmmaWarpSpecializedILi3ELi2ELi4ENS5_IJNS4_1CILi1EEENSA_ILi2EEESB_EEEEENS5_IJNSA_ILi64EEENSA_ILi128EEESG_EEENS_12float_e5m2_tENS5_IJlSB_lEEESI_SJ_NS4_8TiledMMAINS4_8MMA_AtomIJNS4_10MMA_TraitsINS4_19SM100_MMA_F8F6F4_SSEJSI_SI_fSF_SG_NS4_17integral_constantINS4_4UMMA5MajorELSQ_0EEESR_NSO_INSP_7ScaleInELSS_0EEEST_EEEEEENS4_6LayoutINS5_IJSB_SB_SB_EEENS5_IJNSA_ILi0EEESY_SY_EEEEENS5_IJNS4_10UnderscoreES11_S11_EEEEENS4_23SM90_TMA_LOAD_MULTICASTENS4_14ComposedLayoutINS4_7SwizzleILi3ELi4ELi3EEENS4_18smem_ptr_flag_bitsILi8EEENSW_INS5_IJNSA_ILi8EEESG_EEENS5_IJSG_SB_EEEEEEEvNS4_8identityENS4_13SM90_TMA_LOADES1E_vS1F_EENS_8epilogue10collective18CollectiveEpilogueINS1I_23Sm100TmaWarpSpecializedILi2ELi2ELi32ELb0ELb0EEEJSH_NS5_IJNSW_ISF_SB_EES1N_EEESI_SJ_SI_SJ_NS1I_6fusion15FusionCallbacksIS1M_NS1P_17LinearCombinationISI_fSI_fLNS_15FloatRoundStyleE2EEESH_S1O_JEEENS4_5SM1004TMEM4LOAD26SM100_TMEM_LOAD_16dp32b32xES1G_NS15_INS16_ILi2ELi4ELi3EEES19_NSW_INS5_IJS1A_SF_EEENS5_IJSF_SB_EEEEEEENS4_39AutoVectorizingCopyWithAssumedAlignmentILi128EEENS4_14SM90_TMA_STOREES23_S25_S25_EEEvvEEEEvNT_6ParamsE,"",@"SHT_CUDA_INFO"
	.sectionflags	@""
	.align	4


	//----- nvinfo : EIATTR_CUDA_API_VERSION
	.align		4
        /*0000*/ 	.byte	0x04, 0x37
        /*0002*/ 	.short	(.L_31 - .L_30)
.L_30:
        /*0004*/ 	.word	0x00000082


	//----- nvinfo : EIATTR_KPARAM_INFO
	.align		4
.L_31:
        /*0008*/ 	.byte	0x04, 0x17
        /*000a*/ 	.short	(.L_33 - .L_32)
.L_32:
        /*000c*/ 	.word	0x00000000
        /*0010*/ 	.short	0x0000
        /*0012*/ 	.short	0x0000
        /*0014*/ 	.byte	0x00, 0xf0, 0x01, 0x20


	//----- nvinfo : EIATTR_AT_ENTRY_FRAGMENTS
	.align		4
.L_33:
        /*0018*/ 	.byte	0x04, 0x4f
        /*001a*/ 	.short	(.L_35 - .L_34)


	//   ....[0]....
.L_34:
        /*001c*/ 	.word	0x00000006


	//----- nvinfo : EIATTR_RESERVED_SMEM_USED
	.align		4
.L_35:
        /*0020*/ 	.byte	0x01, 0x41
	.zero		2


	//----- nvinfo : EIATTR_SPARSE_MMA_MASK
	.align		4
        /*0024*/ 	.byte	0x03, 0x50
        /*0026*/ 	.short	0x0000


	//----- nvinfo : EIATTR_TCGEN05_1CTA_USED
	.align		4
        /*0028*/ 	.byte	0x01, 0x51
	.zero		2


	//----- nvinfo : EIATTR_MAXREG_COUNT
	.align		4
        /*002c*/ 	.byte	0x03, 0x1b
        /*002e*/ 	.short	0x00ff


	//----- nvinfo : EIATTR_NUM_BARRIERS
	.align		4
        /*0030*/ 	.byte	0x02, 0x4c
        /*0032*/ 	.byte	0x07
	.zero		1


	//----- nvinfo : EIATTR_EXTERNS
	.align		4
        /*0034*/ 	.byte	0x04, 0x0f
        /*0036*/ 	.short	(.L_37 - .L_36)


	//   ....[0]....
	.align		4
.L_36:
        /*0038*/ 	.word	index@(__assertfail)


	//----- nvinfo : EIATTR_MERCURY_ISA_VERSION
	.align		4
.L_37:
        /*003c*/ 	.byte	0x03, 0x5f
        /*003e*/ 	.short	0x0101


	//----- nvinfo : EIATTR_INT_WARP_WIDE_INSTR_OFFSETS
	.align		4
        /*0040*/ 	.byte	0x04, 0x31
        /*0042*/ 	.short	(.L_39 - .L_38)


	//   ....[0]....
.L_38:
        /*0044*/ 	.word	0x00003bd0


	//   ....[1]....
        /*0048*/ 	.word	0x00003bf0


	//   ....[2]....
        /*004c*/ 	.word	0x00003c20


	//   ....[3]....
        /*0050*/ 	.word	0x00004760


	//   ....[4]....
        /*0054*/ 	.word	0x000047d0


	//   ....[5]....
        /*0058*/ 	.word	0x000048a0


	//   ....[6]....
        /*005c*/ 	.word	0x00004950


	//----- nvinfo : EIATTR_COOP_GROUP_MASK_REGIDS
	.align		4
.L_39:
        /*0060*/ 	.byte	0x04, 0x29
        /*0062*/ 	.short	(.L_41 - .L_40)


	//   ....[0]....
.L_40:
        /*0064*/ 	.word	0xffffffff


	//   ....[1]....
        /*0068*/ 	.word	0xffffffff


	//   ....[2]....
        /*006c*/ 	.word	0xffffffff


	//   ....[3]....
        /*0070*/ 	.word	0xffffffff


	//   ....[4]....
        /*0074*/ 	.word	0xffffffff


	//   ....[5]....
        /*0078*/ 	.word	0xffffffff


	//   ....[6]....
        /*007c*/ 	.word	0xffffffff


	//   ....[7]....
        /*0080*/ 	.word	0xffffffff


	//   ....[8]....
        /*0084*/ 	.word	0xffffffff


	//   ....[9]....
        /*0088*/ 	.word	0xffffffff


	//   ....[10]....
        /*008c*/ 	.word	0xffffffff


	//   ....[11]....
        /*0090*/ 	.word	0xffffffff


	//   ....[12]....
        /*0094*/ 	.word	0xffffffff


	//   ....[13]....
        /*0098*/ 	.word	0xffffffff


	//----- nvinfo : EIATTR_COOP_GROUP_INSTR_OFFSETS
	.align		4
.L_41:
        /*009c*/ 	.byte	0x04, 0x28
        /*009e*/ 	.short	(.L_43 - .L_42)


	//   ....[0]....
.L_42:
        /*00a0*/ 	.word	0x00000080


	//   ....[1]....
        /*00a4*/ 	.word	0x000004f0


	//   ....[2]....
        /*00a8*/ 	.word	0x00000680


	//   ....[3]....
        /*00ac*/ 	.word	0x000007e0


	//   ....[4]....
        /*00b0*/ 	.word	0x000008e0


	//   ....[5]....
        /*00b4*/ 	.word	0x00000a50


	//   ....[6]....
        /*00b8*/ 	.word	0x00000bf0


	//   ....[7]....
        /*00bc*/ 	.word	0x00000da0


	//   ....[8]....
        /*00c0*/ 	.word	0x00001f80


	//   ....[9]....
        /*00c4*/ 	.word	0x00002dc0


	//   ....[10]....
        /*00c8*/ 	.word	0x00002fd0


	//   ....[11]....
        /*00cc*/ 	.word	0x00003000


	//   ....[12]....
        /*00d0*/ 	.word	0x00003ab0


	//   ....[13]....
        /*00d4*/ 	.word	0x00003ce0


	//----- nvinfo : EIATTR_VRC_CTA_INIT_COUNT
	.align		4
.L_43:
        /*00d8*/ 	.byte	0x02, 0x4a
        /*00da*/ 	.byte	0x80
	.zero		1


	//----- nvinfo : EIATTR_SYSCALL_OFFSETS
	.align		4
        /*00dc*/ 	.byte	0x04, 0x46
        /*00de*/ 	.short	(.L_45 - .L_44)


	//   ....[0]....
.L_44:
        /*00e0*/ 	.word	0x00005560


	//   ....[1]....
        /*00e4*/ 	.word	0x000056a0


	//   ....[2]....
        /*00e8*/ 	.word	0x00005ed0


	//   ....[3]....
        /*00ec*/ 	.word	0x00006c60


	//----- nvinfo : EIATTR_MBARRIER_INSTR_OFFSETS
	.align		4
.L_45:
        /*00f0*/ 	.byte	0x04, 0x39
        /*00f2*/ 	.short	(.L_47 - .L_46)


	//   ....[0]....
.L_46:
        /*00f4*/ 	.word	0x00000610
        /*00f8*/ 	.word	0x000000ff
        /*00fc*/ 	.word	0x00000000
        /*0100*/ 	.short	0x0100
        /*0102*/ 	.byte	0x04
	.zero		1


	//   ....[1]....
        /*0104*/ 	.word	0x00000620
        /*0108*/ 	.word	0x000000ff
        /*010c*/ 	.word	0x00000018
        /*0110*/ 	.short	0x0100
        /*0112*/ 	.byte	0x04
	.zero		1


	//   ....[2]....
        /*0114*/ 	.word	0x00000630
        /*0118*/ 	.word	0x000000ff
        /*011c*/ 	.word	0x00000008
        /*0120*/ 	.short	0x0100
        /*0122*/ 	.byte	0x04
	.zero		1


	//   ....[3]....
        /*0124*/ 	.word	0x00000640
        /*0128*/ 	.word	0x000000ff
        /*012c*/ 	.word	0x00000020
        /*0130*/ 	.short	0x0100
        /*0132*/ 	.byte	0x04
	.zero		1


	//   ....[4]....
        /*0134*/ 	.word	0x00000650
        /*0138*/ 	.word	0x000000ff
        /*013c*/ 	.word	0x00000010
        /*0140*/ 	.short	0x0100
        /*0142*/ 	.byte	0x04
	.zero		1


	//   ....[5]....
        /*0144*/ 	.word	0x00000660
        /*0148*/ 	.word	0x000000ff
        /*014c*/ 	.word	0x00000028
        /*0150*/ 	.short	0x0100
        /*0152*/ 	.byte	0x04
	.zero		1


	//   ....[6]....
        /*0154*/ 	.word	0x00000790
        /*0158*/ 	.word	0x000000ff
        /*015c*/ 	.word	0x00000030
        /*0160*/ 	.short	0x0100
        /*0162*/ 	.byte	0x04
	.zero		1


	//   ....[7]....
        /*0164*/ 	.word	0x000007a0
        /*0168*/ 	.word	0x000000ff
        /*016c*/ 	.word	0x00000040
        /*0170*/ 	.short	0x0100
        /*0172*/ 	.byte	0x04
	.zero		1


	//   ....[8]....
        /*0174*/ 	.word	0x000007b0
        /*0178*/ 	.word	0x000000ff
        /*017c*/ 	.word	0x00000038
        /*0180*/ 	.short	0x0100
        /*0182*/ 	.byte	0x04
	.zero		1


	//   ....[9]....
        /*0184*/ 	.word	0x000007c0
        /*0188*/ 	.word	0x000000ff
        /*018c*/ 	.word	0x00000048
        /*0190*/ 	.short	0x0100
        /*0192*/ 	.byte	0x04
	.zero		1


	//   ....[10]....
        /*0194*/ 	.word	0x000008b0
        /*0198*/ 	.word	0x000000ff
        /*019c*/ 	.word	0x00000050
        /*01a0*/ 	.short	0x0100
        /*01a2*/ 	.byte	0x06
	.zero		1


	//   ....[11]....
        /*01a4*/ 	.word	0x000008c0
        /*01a8*/ 	.word	0x000000ff
        /*01ac*/ 	.word	0x00000058
        /*01b0*/ 	.short	0x0100
        /*01b2*/ 	.byte	0x06
	.zero		1


	//   ....[12]....
        /*01b4*/ 	.word	0x00000a00
        /*01b8*/ 	.word	0x000000ff
        /*01bc*/ 	.word	0x00000060
        /*01c0*/ 	.short	0x0100
        /*01c2*/ 	.byte	0x06
	.zero		1


	//   ....[13]....
        /*01c4*/ 	.word	0x00000a10
        /*01c8*/ 	.word	0x000000ff
        /*01cc*/ 	.word	0x00000070
        /*01d0*/ 	.short	0x0100
        /*01d2*/ 	.byte	0x06
	.zero		1


	//   ....[14]....
        /*01d4*/ 	.word	0x00000a20
        /*01d8*/ 	.word	0x000000ff
        /*01dc*/ 	.word	0x00000068
        /*01e0*/ 	.short	0x0100
        /*01e2*/ 	.byte	0x06
	.zero		1


	//   ....[15]....
        /*01e4*/ 	.word	0x00000a30
        /*01e8*/ 	.word	0x000000ff
        /*01ec*/ 	.word	0x00000078
        /*01f0*/ 	.short	0x0100
        /*01f2*/ 	.byte	0x06
	.zero		1


	//   ....[16]....
        /*01f4*/ 	.word	0x00000b60
        /*01f8*/ 	.word	0x000000ff
        /*01fc*/ 	.word	0x00000080
        /*0200*/ 	.short	0x0100
        /*0202*/ 	.byte	0x04
	.zero		1


	//   ....[17]....
        /*0204*/ 	.word	0x00000b70
        /*0208*/ 	.word	0x000000ff
        /*020c*/ 	.word	0x000000a0
        /*0210*/ 	.short	0x0100
        /*0212*/ 	.byte	0x04
	.zero		1


	//   ....[18]....
        /*0214*/ 	.word	0x00000b80
        /*0218*/ 	.word	0x000000ff
        /*021c*/ 	.word	0x00000088
        /*0220*/ 	.short	0x0100
        /*0222*/ 	.byte	0x04
	.zero		1


	//   ....[19]....
        /*0224*/ 	.word	0x00000b90
        /*0228*/ 	.word	0x000000ff
        /*022c*/ 	.word	0x000000a8
        /*0230*/ 	.short	0x0100
        /*0232*/ 	.byte	0x04
	.zero		1


	//   ....[20]....
        /*0234*/ 	.word	0x00000ba0
        /*0238*/ 	.word	0x000000ff
        /*023c*/ 	.word	0x00000090
        /*0240*/ 	.short	0x0100
        /*0242*/ 	.byte	0x04
	.zero		1


	//   ....[21]....
        /*0244*/ 	.word	0x00000bb0
        /*0248*/ 	.word	0x000000ff
        /*024c*/ 	.word	0x000000b0
        /*0250*/ 	.short	0x0100
        /*0252*/ 	.byte	0x04
	.zero		1


	//   ....[22]....
        /*0254*/ 	.word	0x00000bc0
        /*0258*/ 	.word	0x000000ff
        /*025c*/ 	.word	0x00000098
        /*0260*/ 	.short	0x0100
        /*0262*/ 	.byte	0x04
	.zero		1


	//   ....[23]....
        /*0264*/ 	.word	0x00000bd0
        /*0268*/ 	.word	0x000000ff
        /*026c*/ 	.word	0x000000b8
        /*0270*/ 	.short	0x0100
        /*0272*/ 	.byte	0x04
	.zero		1


	//   ....[24]....
        /*0274*/ 	.word	0x00000cc0
        /*0278*/ 	.word	0x000000ff
        /*027c*/ 	.word	0x000000c0
        /*0280*/ 	.short	0x0100
        /*0282*/ 	.byte	0x04
	.zero		1


	//   ....[25]....
        /*0284*/ 	.word	0x00000cd0
        /*0288*/ 	.word	0x000000ff
        /*028c*/ 	.word	0x000000d0
        /*0290*/ 	.short	0x0100
        /*0292*/ 	.byte	0x04
	.zero		1


	//   ....[26]....
        /*0294*/ 	.word	0x00000ce0
        /*0298*/ 	.word	0x000000ff
        /*029c*/ 	.word	0x000000c8
        /*02a0*/ 	.short	0x0100
        /*02a2*/ 	.byte	0x04
	.zero		1


	//   ....[27]....
        /*02a4*/ 	.word	0x00000cf0
        /*02a8*/ 	.word	0x000000ff
        /*02ac*/ 	.word	0x000000d8
        /*02b0*/ 	.short	0x0100
        /*02b2*/ 	.byte	0x04
	.zero		1


	//   ....[28]....
        /*02b4*/ 	.word	0x00001830
        /*02b8*/ 	.word	0x00000000
        /*02bc*/ 	.word	0x000000d0
        /*02c0*/ 	.short	0x010a
        /*02c2*/ 	.byte	0xff
	.zero		1


	//   ....[29]....
        /*02c4*/ 	.word	0x00001850
        /*02c8*/ 	.word	0x00000000
        /*02cc*/ 	.word	0x000000c0
        /*02d0*/ 	.short	0x0101
        /*02d2*/ 	.byte	0xff
	.zero		1


	//   ....[30]....
        /*02d4*/ 	.word	0x00001910
        /*02d8*/ 	.word	0x000000ff
        /*02dc*/ 	.word	0x00000018
        /*02e0*/ 	.short	0x010a
        /*02e2*/ 	.byte	0x04
	.zero		1


	//   ....[31]....
        /*02e4*/ 	.word	0x00001990
        /*02e8*/ 	.word	0x000000ff
        /*02ec*/ 	.word	0x00000018
        /*02f0*/ 	.short	0x010a
        /*02f2*/ 	.byte	0x21
	.zero		1


	//   ....[32]....
        /*02f4*/ 	.word	0x00001b20
        /*02f8*/ 	.word	0x000000ff
        /*02fc*/ 	.word	0x00000018
        /*0300*/ 	.short	0x010a
        /*0302*/ 	.byte	0x08
	.zero		1


	//   ....[33]....
        /*0304*/ 	.word	0x00001c40
        /*0308*/ 	.word	0x000000ff
        /*030c*/ 	.word	0x00000058
        /*0310*/ 	.short	0x0101
        /*0312*/ 	.byte	0x07
	.zero		1


	//   ....[34]....
        /*0314*/ 	.word	0x00001c60
        /*0318*/ 	.word	0x000000ff
        /*031c*/ 	.word	0x00000018
        /*0320*/ 	.short	0x010a
        /*0322*/ 	.byte	0x04
	.zero		1


	//   ....[35]....
        /*0324*/ 	.word	0x00001ce0
        /*0328*/ 	.word	0x000000ff
        /*032c*/ 	.word	0x00000018
        /*0330*/ 	.short	0x010a
        /*0332*/ 	.byte	0x11
	.zero		1


	//   ....[36]....
        /*0334*/ 	.word	0x00001e70
        /*0338*/ 	.word	0x000000ff
        /*033c*/ 	.word	0x00000018
        /*0340*/ 	.short	0x010a
        /*0342*/ 	.byte	0x06
	.zero		1


	//   ....[37]....
        /*0344*/ 	.word	0x00001fb0
        /*0348*/ 	.word	0x00000003
        /*034c*/ 	.word	0x00000060
        /*0350*/ 	.short	0x010a
        /*0352*/ 	.byte	0xff
	.zero		1


	//   ....[38]....
        /*0354*/ 	.word	0x00002100
        /*0358*/ 	.word	0x00000000
        /*035c*/ 	.word	0x00000000
        /*0360*/ 	.short	0x0101
        /*0362*/ 	.byte	0xff
	.zero		1


	//   ....[39]....
        /*0364*/ 	.word	0x000026a0
        /*0368*/ 	.word	0x000000ff
        /*036c*/ 	.word	0x00000000
        /*0370*/ 	.short	0x010a
        /*0372*/ 	.byte	0x04
	.zero		1


	//   ....[40]....
        /*0374*/ 	.word	0x00002730
        /*0378*/ 	.word	0x000000ff
        /*037c*/ 	.word	0x00000000
        /*0380*/ 	.short	0x010a
        /*0382*/ 	.byte	0x05
	.zero		1


	//   ....[41]....
        /*0384*/ 	.word	0x000027d0
        /*0388*/ 	.word	0x00000000
        /*038c*/ 	.word	0x00000000
        /*0390*/ 	.short	0x010a
        /*0392*/ 	.byte	0xff
	.zero		1


	//   ....[42]....
        /*0394*/ 	.word	0x00002910
        /*0398*/ 	.word	0x00000002
        /*039c*/ 	.word	0x000000c0
        /*03a0*/ 	.short	0x010a
        /*03a2*/ 	.byte	0xff
	.zero		1


	//   ....[43]....
        /*03a4*/ 	.word	0x00002970
        /*03a8*/ 	.word	0x00000004
        /*03ac*/ 	.word	0x00000000
        /*03b0*/ 	.short	0x0101
        /*03b2*/ 	.byte	0xff
	.zero		1


	//   ....[44]....
        /*03b4*/ 	.word	0x00002990
        /*03b8*/ 	.word	0x000000ff
        /*03bc*/ 	.word	0x00000070
        /*03c0*/ 	.short	0x010a
        /*03c2*/ 	.byte	0x04
	.zero		1


	//   ....[45]....
        /*03c4*/ 	.word	0x00002ab0
        /*03c8*/ 	.word	0x00000002
        /*03cc*/ 	.word	0x00000060
        /*03d0*/ 	.short	0x010a
        /*03d2*/ 	.byte	0xff
	.zero		1


	//   ....[46]....
        /*03d4*/ 	.word	0x00002bc0
        /*03d8*/ 	.word	0x00000002
        /*03dc*/ 	.word	0x00000000
        /*03e0*/ 	.short	0x0101
        /*03e2*/ 	.byte	0xff
	.zero		1


	//   ....[47]....
        /*03e4*/ 	.word	0x00002c50
        /*03e8*/ 	.word	0x000000ff
        /*03ec*/ 	.word	0x00000070
        /*03f0*/ 	.short	0x0106
        /*03f2*/ 	.byte	0x04
	.zero		1


	//   ....[48]....
        /*03f4*/ 	.word	0x00002c70
        /*03f8*/ 	.word	0x000000ff
        /*03fc*/ 	.word	0x00000070
        /*0400*/ 	.short	0x010a
        /*0402*/ 	.byte	0x04
	.zero		1


	//   ....[49]....
        /*0404*/ 	.word	0x00002d00
        /*0408*/ 	.word	0x000000ff
        /*040c*/ 	.word	0x00000070
        /*0410*/ 	.short	0x0106
        /*0412*/ 	.byte	0x07
	.zero		1


	//   ....[50]....
        /*0414*/ 	.word	0x00002d40
        /*0418*/ 	.word	0x00000000
        /*041c*/ 	.word	0x00000070
        /*0420*/ 	.short	0x010a
        /*0422*/ 	.byte	0xff
	.zero		1


	//   ....[51]....
        /*0424*/ 	.word	0x000032a0
        /*0428*/ 	.word	0x00000000
        /*042c*/ 	.word	0x00000060
        /*0430*/ 	.short	0x010a
        /*0432*/ 	.byte	0xff
	.zero		1


	//   ....[52]....
        /*0434*/ 	.word	0x000033a0
        /*0438*/ 	.word	0x00000003
        /*043c*/ 	.word	0x00000000
        /*0440*/ 	.short	0x0101
        /*0442*/ 	.byte	0xff
	.zero		1


	//   ....[53]....
        /*0444*/ 	.word	0x000033b0
        /*0448*/ 	.word	0x000000ff
        /*044c*/ 	.word	0x00000000
        /*0450*/ 	.short	0x010a
        /*0452*/ 	.byte	0x04
	.zero		1


	//   ....[54]....
        /*0454*/ 	.word	0x00003430
        /*0458*/ 	.word	0x000000ff
        /*045c*/ 	.word	0x000000a0
        /*0460*/ 	.short	0x010a
        /*0462*/ 	.byte	0x1f
	.zero		1


	//   ....[55]....
        /*0464*/ 	.word	0x00003510
        /*0468*/ 	.word	0x000000ff
        /*046c*/ 	.word	0x00000000
        /*0470*/ 	.short	0x010a
        /*0472*/ 	.byte	0x05
	.zero		1


	//   ....[56]....
        /*0474*/ 	.word	0x00003650
        /*0478*/ 	.word	0x000000ff
        /*047c*/ 	.word	0x00000000
        /*0480*/ 	.short	0x010a
        /*0482*/ 	.byte	0x04
	.zero		1


	//   ....[57]....
        /*0484*/ 	.word	0x000038e0
        /*0488*/ 	.word	0x000000ff
        /*048c*/ 	.word	0x00000000
        /*0490*/ 	.short	0x010a
        /*0492*/ 	.byte	0x04
	.zero		1


	//   ....[58]....
        /*0494*/ 	.word	0x00003970
        /*0498*/ 	.word	0x000000ff
        /*049c*/ 	.word	0x00000000
        /*04a0*/ 	.short	0x010a
        /*04a2*/ 	.byte	0x05
	.zero		1


	//   ....[59]....
        /*04a4*/ 	.word	0x00003a00
        /*04a8*/ 	.word	0x000000ff
        /*04ac*/ 	.word	0x00000000
        /*04b0*/ 	.short	0x010a
        /*04b2*/ 	.byte	0x05
	.zero		1


	//   ....[60]....
        /*04b4*/ 	.word	0x00003a90
        /*04b8*/ 	.word	0x000000ff
        /*04bc*/ 	.word	0x00000000
        /*04c0*/ 	.short	0x010a
        /*04c2*/ 	.byte	0x04
	.zero		1


	//   ....[61]....
        /*04c4*/ 	.word	0x00003f60
        /*04c8*/ 	.word	0x0000000c
        /*04cc*/ 	.word	0x00000060
        /*04d0*/ 	.short	0x010a
        /*04d2*/ 	.byte	0xff
	.zero		1


	//   ....[62]....
        /*04d4*/ 	.word	0x000040d0
        /*04d8*/ 	.word	0x00000000
        /*04dc*/ 	.word	0x00000000
        /*04e0*/ 	.short	0x0101
        /*04e2*/ 	.byte	0xff
	.zero		1


	//   ....[63]....
        /*04e4*/ 	.word	0x00004560
        /*04e8*/ 	.word	0x000000ff
        /*04ec*/ 	.word	0x00000058
        /*04f0*/ 	.short	0x010a
        /*04f2*/ 	.byte	0x15
	.zero		1


	//   ....[64]....
        /*04f4*/ 	.word	0x000046e0
        /*04f8*/ 	.word	0x000000ff
        /*04fc*/ 	.word	0x00000040
        /*0500*/ 	.short	0x010a
        /*0502*/ 	.byte	0x15
	.zero		1


	//   ....[65]....
        /*0504*/ 	.word	0x00004850
        /*0508*/ 	.word	0x000000ff
        /*050c*/ 	.word	0x00000030
        /*0510*/ 	.short	0x010b
        /*0512*/ 	.byte	0x15
	.zero		1


	//   ....[66]....
        /*0514*/ 	.word	0x00004860
        /*0518*/ 	.word	0x000000ff
        /*051c*/ 	.word	0x00000000
        /*0520*/ 	.short	0x0101
        /*0522*/ 	.byte	0x22
	.zero		1


	//   ....[67]....
        /*0524*/ 	.word	0x00004870
        /*0528*/ 	.word	0x000000ff
        /*052c*/ 	.word	0x00000048
        /*0530*/ 	.short	0x010a
        /*0532*/ 	.byte	0x15
	.zero		1


	//   ....[68]....
        /*0534*/ 	.word	0x00004a50
        /*0538*/ 	.word	0x000000ff
        /*053c*/ 	.word	0x00000038
        /*0540*/ 	.short	0x010b
        /*0542*/ 	.byte	0x15
	.zero		1


	//   ....[69]....
        /*0544*/ 	.word	0x00004a60
        /*0548*/ 	.word	0x000000ff
        /*054c*/ 	.word	0x00000000
        /*0550*/ 	.short	0x0101
        /*0552*/ 	.byte	0x21
	.zero		1


	//   ....[70]....
        /*0554*/ 	.word	0x00004a90
        /*0558*/ 	.word	0x000000ff
        /*055c*/ 	.word	0x00000040
        /*0560*/ 	.short	0x010a
        /*0562*/ 	.byte	0x15
	.zero		1


	//   ....[71]....
        /*0564*/ 	.word	0x00004ad0
        /*0568*/ 	.word	0x00000000
        /*056c*/ 	.word	0x00000048
        /*0570*/ 	.short	0x010a
        /*0572*/ 	.byte	0xff
	.zero		1


	//   ....[72]....
        /*0574*/ 	.word	0x00004e00
        /*0578*/ 	.word	0x00000003
        /*057c*/ 	.word	0x00000060
        /*0580*/ 	.short	0x010a
        /*0582*/ 	.byte	0xff
	.zero		1


	//   ....[73]....
        /*0584*/ 	.word	0x00004f80
        /*0588*/ 	.word	0x00000000
        /*058c*/ 	.word	0x00000000
        /*0590*/ 	.short	0x0101
        /*0592*/ 	.byte	0xff
	.zero		1


	//   ....[74]....
        /*0594*/ 	.word	0x00005ac0
        /*0598*/ 	.word	0x00000002
        /*059c*/ 	.word	0x00000030
        /*05a0*/ 	.short	0x010a
        /*05a2*/ 	.byte	0xff
	.zero		1


	//   ....[75]....
        /*05a4*/ 	.word	0x00005b30
        /*05a8*/ 	.word	0x00000064
        /*05ac*/ 	.word	0x00000080
        /*05b0*/ 	.short	0x010a
        /*05b2*/ 	.byte	0xff
	.zero		1


	//   ....[76]....
        /*05b4*/ 	.word	0x00005c20
        /*05b8*/ 	.word	0x00000002
        /*05bc*/ 	.word	0x00000030
        /*05c0*/ 	.short	0x010a
        /*05c2*/ 	.byte	0xff
	.zero		1


	//   ....[77]....
        /*05c4*/ 	.word	0x00005d30
        /*05c8*/ 	.word	0x00000000
        /*05cc*/ 	.word	0x00000000
        /*05d0*/ 	.short	0x0101
        /*05d2*/ 	.byte	0xff
	.zero		1


	//   ....[78]....
        /*05d4*/ 	.word	0x00005db0
        /*05d8*/ 	.word	0x00000064
        /*05dc*/ 	.word	0x00000080
        /*05e0*/ 	.short	0x010a
        /*05e2*/ 	.byte	0xff
	.zero		1


	//   ....[79]....
        /*05e4*/ 	.word	0x00006900
        /*05e8*/ 	.word	0x0000006d
        /*05ec*/ 	.word	0x00000030
        /*05f0*/ 	.short	0x010a
        /*05f2*/ 	.byte	0xff
	.zero		1


	//   ....[80]....
        /*05f4*/ 	.word	0x000069d0
        /*05f8*/ 	.word	0x0000006d
        /*05fc*/ 	.word	0x00000030
        /*0600*/ 	.short	0x010a
        /*0602*/ 	.byte	0xff
	.zero		1


	//   ....[81]....
        /*0604*/ 	.word	0x00006ae0
        /*0608*/ 	.word	0x00000000
        /*060c*/ 	.word	0x00000000
        /*0610*/ 	.short	0x0101
        /*0612*/ 	.byte	0xff
	.zero		1


	//   ....[82]....
        /*0614*/ 	.word	0x00006f70
        /*0618*/ 	.word	0x000000ff
        /*061c*/ 	.word	0x00000000
        /*0620*/ 	.short	0x0101
        /*0622*/ 	.byte	0x04
	.zero		1


	//   ....[83]....
        /*0624*/ 	.word	0x00007780
        /*0628*/ 	.word	0x00000000
        /*062c*/ 	.word	0x000000d0
        /*0630*/ 	.short	0x010a
        /*0632*/ 	.byte	0xff
	.zero		1


	//   ....[84]....
        /*0634*/ 	.word	0x000077e0
        /*0638*/ 	.word	0x00000000
        /*063c*/ 	.word	0x00000018
        /*0640*/ 	.short	0x010a
        /*0642*/ 	.byte	0xff
	.zero		1


	//   ....[85]....
        /*0644*/ 	.word	0x00007840
        /*0648*/ 	.word	0x00000000
        /*064c*/ 	.word	0x00000018
        /*0650*/ 	.short	0x010a
        /*0652*/ 	.byte	0xff
	.zero		1


	//   ....[86]....
        /*0654*/ 	.word	0x00007890
        /*0658*/ 	.word	0x00000003
        /*065c*/ 	.word	0x00000060
        /*0660*/ 	.short	0x010a
        /*0662*/ 	.byte	0xff
	.zero		1


	//   ....[87]....
        /*0664*/ 	.word	0x000078f0
        /*0668*/ 	.word	0x00000000
        /*066c*/ 	.word	0x00000000
        /*0670*/ 	.short	0x010a
        /*0672*/ 	.byte	0xff
	.zero		1


	//   ....[88]....
        /*0674*/ 	.word	0x00007950
        /*0678*/ 	.word	0x00000000
        /*067c*/ 	.word	0x00000000
        /*0680*/ 	.short	0x010a
        /*0682*/ 	.byte	0xff
	.zero		1


	//   ....[89]....
        /*0684*/ 	.word	0x000079a0
        /*0688*/ 	.word	0x00000002
        /*068c*/ 	.word	0x000000c0
        /*0690*/ 	.short	0x010a
        /*0692*/ 	.byte	0xff
	.zero		1


	//   ....[90]....
        /*0694*/ 	.word	0x00007a00
        /*0698*/ 	.word	0x00000002
        /*069c*/ 	.word	0x00000070
        /*06a0*/ 	.short	0x010a
        /*06a2*/ 	.byte	0xff
	.zero		1


	//   ....[91]....
        /*06a4*/ 	.word	0x00007a50
        /*06a8*/ 	.word	0x00000002
        /*06ac*/ 	.word	0x00000060
        /*06b0*/ 	.short	0x010a
        /*06b2*/ 	.byte	0xff
	.zero		1


	//   ....[92]....
        /*06b4*/ 	.word	0x00007ab0
        /*06b8*/ 	.word	0x00000000
        /*06bc*/ 	.word	0x00000070
        /*06c0*/ 	.short	0x010a
        /*06c2*/ 	.byte	0xff
	.zero		1


	//   ....[93]....
        /*06c4*/ 	.word	0x00007b00
        /*06c8*/ 	.word	0x00000000
        /*06cc*/ 	.word	0x00000060
        /*06d0*/ 	.short	0x010a
        /*06d2*/ 	.byte	0xff
	.zero		1


	//   ....[94]....
        /*06d4*/ 	.word	0x00007b60
        /*06d8*/ 	.word	0x00000003
        /*06dc*/ 	.word	0x000000a0
        /*06e0*/ 	.short	0x010a
        /*06e2*/ 	.byte	0xff
	.zero		1


	//   ....[95]....
        /*06e4*/ 	.word	0x00007bc0
        /*06e8*/ 	.word	0x00000000
        /*06ec*/ 	.word	0x00000000
        /*06f0*/ 	.short	0x010a
        /*06f2*/ 	.byte	0xff
	.zero		1


	//   ....[96]....
        /*06f4*/ 	.word	0x00007c20
        /*06f8*/ 	.word	0x00000000
        /*06fc*/ 	.word	0x00000000
        /*0700*/ 	.short	0x010a
        /*0702*/ 	.byte	0xff
	.zero		1


	//   ....[97]....
        /*0704*/ 	.word	0x00007c80
        /*0708*/ 	.word	0x00000000
        /*070c*/ 	.word	0x00000000
        /*0710*/ 	.short	0x010a
        /*0712*/ 	.byte	0xff
	.zero		1


	//   ....[98]....
        /*0714*/ 	.word	0x00007ce0
        /*0718*/ 	.word	0x00000000
        /*071c*/ 	.word	0x00000000
        /*0720*/ 	.short	0x010a
        /*0722*/ 	.byte	0xff
	.zero		1


	//   ....[99]....
        /*0724*/ 	.word	0x00007d40
        /*0728*/ 	.word	0x00000000
        /*072c*/ 	.word	0x00000000
        /*0730*/ 	.short	0x010a
        /*0732*/ 	.byte	0xff
	.zero		1


	//   ....[100]....
        /*0734*/ 	.word	0x00007d90
        /*0738*/ 	.word	0x0000000c
        /*073c*/ 	.word	0x00000060
        /*0740*/ 	.short	0x010a
        /*0742*/ 	.byte	0xff
	.zero		1


	//   ....[101]....
        /*0744*/ 	.word	0x00007df0
        /*0748*/ 	.word	0x00000000
        /*074c*/ 	.word	0x00000058
        /*0750*/ 	.short	0x010a
        /*0752*/ 	.byte	0xff
	.zero		1


	//   ....[102]....
        /*0754*/ 	.word	0x00007e50
        /*0758*/ 	.word	0x00000000
        /*075c*/ 	.word	0x00000040
        /*0760*/ 	.short	0x010a
        /*0762*/ 	.byte	0xff
	.zero		1


	//   ....[103]....
        /*0764*/ 	.word	0x00007eb0
        /*0768*/ 	.word	0x00000000
        /*076c*/ 	.word	0x00000048
        /*0770*/ 	.short	0x010a
        /*0772*/ 	.byte	0xff
	.zero		1


	//   ....[104]....
        /*0774*/ 	.word	0x00007f10
        /*0778*/ 	.word	0x00000000
        /*077c*/ 	.word	0x00000040
        /*0780*/ 	.short	0x010a
        /*0782*/ 	.byte	0xff
	.zero		1


	//   ....[105]....
        /*0784*/ 	.word	0x00007f60
        /*0788*/ 	.word	0x00000003
        /*078c*/ 	.word	0x00000060
        /*0790*/ 	.short	0x010a
        /*0792*/ 	.byte	0xff
	.zero		1


	//   ....[106]....
        /*0794*/ 	.word	0x00007fb0
        /*0798*/ 	.word	0x00000002
        /*079c*/ 	.word	0x00000030
        /*07a0*/ 	.short	0x010a
        /*07a2*/ 	.byte	0xff
	.zero		1


	//   ....[107]....
        /*07a4*/ 	.word	0x00008000
        /*07a8*/ 	.word	0x00000064
        /*07ac*/ 	.word	0x00000080
        /*07b0*/ 	.short	0x010a
        /*07b2*/ 	.byte	0xff
	.zero		1


	//   ....[108]....
        /*07b4*/ 	.word	0x00008050
        /*07b8*/ 	.word	0x0000006d
        /*07bc*/ 	.word	0x00000030
        /*07c0*/ 	.short	0x010a
        /*07c2*/ 	.byte	0xff
	.zero		1


	//----- nvinfo : EIATTR_NUM_MBARRIERS
	.align		4
.L_47:
        /*07c4*/ 	.byte	0x03, 0x38
        /*07c6*/ 	.short	0x001c


	//----- nvinfo : EIATTR_EXIT_INSTR_OFFSETS
	.align		4
        /*07c8*/ 	.byte	0x04, 0x1c
        /*07ca*/ 	.short	(.L_49 - .L_48)


	//   ....[0]....
.L_48:
        /*07cc*/ 	.word	0x00002800


	//   ....[1]....
        /*07d0*/ 	.word	0x00002d10


	//   ....[2]....
        /*07d4*/ 	.word	0x00002d70


	//   ....[3]....
        /*07d8*/ 	.word	0x00003cf0


	//   ....[4]....
        /*07dc*/ 	.word	0x00004b00


	//   ....[5]....
        /*07e0*/ 	.word	0x00004b40


	//   ....[6]....
        /*07e4*/ 	.word	0x00007770


	//----- nvinfo : EIATTR_MAX_THREADS
	.align		4
.L_49:
        /*07e8*/ 	.byte	0x04, 0x05
        /*07ea*/ 	.short	(.L_51 - .L_50)
.L_50:
        /*07ec*/ 	.word	0x00000100
        /*07f0*/ 	.word	0x00000001
        /*07f4*/ 	.word	0x00000001


	//----- nvinfo : EIATTR_CRS_STACK_SIZE
	.align		4
.L_51:
        /*07f8*/ 	.byte	0x04, 0x1e
        /*07fa*/ 	.short	(.L_53 - .L_52)
.L_52:
        /*07fc*/ 	.word	0x00000000


	//----- nvinfo : EIATTR_CBANK_PARAM_SIZE
	.align		4
.L_53:
        /*0800*/ 	.byte	0x03, 0x19
        /*0802*/ 	.short	0x0800


	//----- nvinfo : EIATTR_PARAM_CBANK
	.align		4
        /*0804*/ 	.byte	0x04, 0x0a
        /*0806*/ 	.short	(.L_55 - .L_54)
	.align		4
.L_54:
        /*0808*/ 	.word	index@(.nv.constant0._ZN7cutlass13device_kernelINS_4gemm6kernel13GemmUniversalIN4cute5tupleIJiiiiEEENS1_10collective13CollectiveMmaINS1_35MainloopSm100TmaUmmaWarpSpecializedILi3ELi2ELi4ENS5_IJNS4_1CILi1EEENSA_ILi2EEESB_EEEEENS5_IJNSA_ILi64EEENSA_ILi128EEESG_EEENS_12float_e5m2_tENS5_IJlSB_lEEESI_SJ_NS4_8TiledMMAINS4_8MMA_AtomIJNS4_10MMA_TraitsINS4_19SM100_MMA_F8F6F4_SSEJSI_SI_fSF_SG_NS4_17integral_constantINS4_4UMMA5MajorELSQ_0EEESR_NSO_INSP_7ScaleInELSS_0EEEST_EEEEEENS4_6LayoutINS5_IJSB_SB_SB_EEENS5_IJNSA_ILi0EEESY_SY_EEEEENS5_IJNS4_10UnderscoreES11_S11_EEEEENS4_23SM90_TMA_LOAD_MULTICASTENS4_14ComposedLayoutINS4_7SwizzleILi3ELi4ELi3EEENS4_18smem_ptr_flag_bitsILi8EEENSW_INS5_IJNSA_ILi8EEESG_EEENS5_IJSG_SB_EEEEEEEvNS4_8identityENS4_13SM90_TMA_LOADES1E_vS1F_EENS_8epilogue10collective18CollectiveEpilogueINS1I_23Sm100TmaWarpSpecializedILi2ELi2ELi32ELb0ELb0EEEJSH_NS5_IJNSW_ISF_SB_EES1N_EEESI_SJ_SI_SJ_NS1I_6fusion15FusionCallbacksIS1M_NS1P_17LinearCombinationISI_fSI_fLNS_15FloatRoundStyleE2EEESH_S1O_JEEENS4_5SM1004TMEM4LOAD26SM100_TMEM_LOAD_16dp32b32xES1G_NS15_INS16_ILi2ELi4ELi3EEES19_NSW_INS5_IJS1A_SF_EEENS5_IJSF_SB_EEEEEEENS4_39AutoVectorizingCopyWithAssumedAlignmentILi128EEENS4_14SM90_TMA_STOREES23_S25_S25_EEEvvEEEEvNT_6ParamsE)
        /*080c*/ 	.short	0x0380
        /*080e*/ 	.short	0x0800


	//----- nvinfo : EIATTR_SW_WAR
	.align		4
.L_55:
        /*0810*/ 	.byte	0x04, 0x36
        /*0812*/ 	.short	(.L_57 - .L_56)
.L_56:
        /*0814*/ 	.word	0x00000008
.L_57:


//--------------------- .nv.callgraph             --------------------------
	.section	.nv.callgraph,"",@"SHT_CUDA_CALLGRAPH"
	.align	4
	.sectionentsize	8
	.align		4
        /*0000*/ 	.word	0x00000000
	.align		4
        /*0004*/ 	.word	0xffffffff
	.align		4
        /*0008*/ 	.word	index@(_ZN7cutlass13device_kernelINS_4gemm6kernel13GemmUniversalIN4cute5tupleIJiiiiEEENS1_10collective13CollectiveMmaINS1_35MainloopSm100TmaUmmaWarpSpecializedILi3ELi2ELi4ENS5_IJNS4_1CILi1EEENSA_ILi2EEESB_EEEEENS5_IJNSA_ILi64EEENSA_ILi128EEESG_EEENS_12float_e5m2_tENS5_IJlSB_lEEESI_SJ_NS4_8TiledMMAINS4_8MMA_AtomIJNS4_10MMA_TraitsINS4_19SM100_MMA_F8F6F4_SSEJSI_SI_fSF_SG_NS4_17integral_constantINS4_4UMMA5MajorELSQ_0EEESR_NSO_INSP_7ScaleInELSS_0EEEST_EEEEEENS4_6LayoutINS5_IJSB_SB_SB_EEENS5_IJNSA_ILi0EEESY_SY_EEEEENS5_IJNS4_10UnderscoreES11_S11_EEEEENS4_23SM90_TMA_LOAD_MULTICASTENS4_14ComposedLayoutINS4_7SwizzleILi3ELi4ELi3EEENS4_18smem_ptr_flag_bitsILi8EEENSW_INS5_IJNSA_ILi8EEESG_EEENS5_IJSG_SB_EEEEEEEvNS4_8identityENS4_13SM90_TMA_LOADES1E_vS1F_EENS_8epilogue10collective18CollectiveEpilogueINS1I_23Sm100TmaWarpSpecializedILi2ELi2ELi32ELb0ELb0EEEJSH_NS5_IJNSW_ISF_SB_EES1N_EEESI_SJ_SI_SJ_NS1I_6fusion15FusionCallbacksIS1M_NS1P_17LinearCombinationISI_fSI_fLNS_15FloatRoundStyleE2EEESH_S1O_JEEENS4_5SM1004TMEM4LOAD26SM100_TMEM_LOAD_16dp32b32xES1G_NS15_INS16_ILi2ELi4ELi3EEES19_NSW_INS5_IJS1A_SF_EEENS5_IJSF_SB_EEEEEEENS4_39AutoVectorizingCopyWithAssumedAlignmentILi128EEENS4_14SM90_TMA_STOREES23_S25_S25_EEEvvEEEEvNT_6ParamsE)
	.align		4
        /*000c*/ 	.word	index@(__assertfail)
	.align		4
        /*0010*/ 	.word	0x00000000
	.align		4
        /*0014*/ 	.word	0xfffffffe
	.align		4
        /*0018*/ 	.word	0x00000000
	.align		4
        /*001c*/ 	.word	0xfffffffd
	.align		4
        /*0020*/ 	.word	0x00000000
	.align		4
        /*0024*/ 	.word	0xfffffffc


//--------------------- .nv.constant4             --------------------------
	.section	.nv.constant4,"a",@progbits
	.align	8
	.align		8
.nv.constant4:
        /*0000*/ 	.dword	__assertfail
	.align		8
        /*0008*/ 	.dword	__unnamed_1
	.align		8
        /*0010*/ 	.dword	__unnamed_2
	.align		8
        /*0018*/ 	.dword	_ZN39_INTERNAL_60c38165_4_k_cu_e738ebca_92044cuda3std3__45__cpo5beginE
	.align		8
        /*0020*/ 	.dword	_ZN39_INTERNAL_60c38165_4_k_cu_e738ebca_92044cuda3std3__45__cpo3endE
	.align		8
        /*0028*/ 	.dword	_ZN39_INTERNAL_60c38165_4_k_cu_e738ebca_92044cuda3std3__45__cpo6cbeginE
	.align		8
        /*0030*/ 	.dword	_ZN39_INTERNAL_60c38165_4_k_cu_e738ebca_92044cuda3std3__45__cpo4cendE
	.align		8
        /*0038*/ 	.dword	_ZN39_INTERNAL_60c38165_4_k_cu_e738ebca_92044cuda3std3__441_GLOBAL__N__60c38165_4_k_cu_e738ebca_92046ignoreE
	.align		8
        /*0040*/ 	.dword	_ZN39_INTERNAL_60c38165_4_k_cu_e738ebca_92044cuda3std3__419piecewise_constructE
	.align		8
        /*0048*/ 	.dword	_ZN39_INTERNAL_60c38165_4_k_cu_e738ebca_92044cuda3std3__48in_placeE
	.align		8
        /*0050*/ 	.dword	_ZN39_INTERNAL_60c38165_4_k_cu_e738ebca_92044cuda3std6ranges3__45__cpo4swapE
	.align		8
        /*0058*/ 	.dword	_ZN39_INTERNAL_60c38165_4_k_cu_e738ebca_92044cuda3std6ranges3__45__cpo9iter_moveE
	.align		8
        /*0060*/ 	.dword	_ZN39_INTERNAL_60c38165_4_k_cu_e738ebca_92044cute7productE
	.align		8
        /*0068*/ 	.dword	_ZN39_INTERNAL_60c38165_4_k_cu_e738ebca_92044cute1_E
	.align		8
        /*0070*/ 	.dword	$str$25
	.align		8
        /*0078*/ 	.dword	$str$26
	.align		8
        /*0080*/ 	.dword	$str$27
	.align		8
        /*0088*/ 	.dword	$str$28


//--------------------- .text._ZN7cutlass13device_kernelINS_4gemm6kernel13GemmUniversalIN4cute5tupleIJiiiiEEENS1_10collective13CollectiveMmaINS1_35MainloopSm100TmaUmmaWarpSpecializedILi3ELi2ELi4ENS5_IJNS4_1CILi1EEENSA_ILi2EEESB_EEEEENS5_IJNSA_ILi64EEENSA_ILi128EEESG_EEENS_12float_e5m2_tENS5_IJlSB_lEEESI_SJ_NS4_8TiledMMAINS4_8MMA_AtomIJNS4_10MMA_TraitsINS4_19SM100_MMA_F8F6F4_SSEJSI_SI_fSF_SG_NS4_17integral_constantINS4_4UMMA5MajorELSQ_0EEESR_NSO_INSP_7ScaleInELSS_0EEEST_EEEEEENS4_6LayoutINS5_IJSB_SB_SB_EEENS5_IJNSA_ILi0EEESY_SY_EEEEENS5_IJNS4_10UnderscoreES11_S11_EEEEENS4_23SM90_TMA_LOAD_MULTICASTENS4_14ComposedLayoutINS4_7SwizzleILi3ELi4ELi3EEENS4_18smem_ptr_flag_bitsILi8EEENSW_INS5_IJNSA_ILi8EEESG_EEENS5_IJSG_SB_EEEEEEEvNS4_8identityENS4_13SM90_TMA_LOADES1E_vS1F_EENS_8epilogue10collective18CollectiveEpilogueINS1I_23Sm100TmaWarpSpecializedILi2ELi2ELi32ELb0ELb0EEEJSH_NS5_IJNSW_ISF_SB_EES1N_EEESI_SJ_SI_SJ_NS1I_6fusion15FusionCallbacksIS1M_NS1P_17LinearCombinationISI_fSI_fLNS_15FloatRoundStyleE2EEESH_S1O_JEEENS4_5SM1004TMEM4LOAD26SM100_TMEM_LOAD_16dp32b32xES1G_NS15_INS16_ILi2ELi4ELi3EEES19_NSW_INS5_IJS1A_SF_EEENS5_IJSF_SB_EEEEEEENS4_39AutoVectorizingCopyWithAssumedAlignmentILi128EEENS4_14SM90_TMA_STOREES23_S25_S25_EEEvvEEEEvNT_6ParamsE --------------------------
	.section	.text._ZN7cutlass13device_kernelINS_4gemm6kernel13GemmUniversalIN4cute5tupleIJiiiiEEENS1_10collective13CollectiveMmaINS1_35MainloopSm100TmaUmmaWarpSpecializedILi3ELi2ELi4ENS5_IJNS4_1CILi1EEENSA_ILi2EEESB_EEEEENS5_IJNSA_ILi64EEENSA_ILi128EEESG_EEENS_12float_e5m2_tENS5_IJlSB_lEEESI_SJ_NS4_8TiledMMAINS4_8MMA_AtomIJNS4_10MMA_TraitsINS4_19SM100_MMA_F8F6F4_SSEJSI_SI_fSF_SG_NS4_17integral_constantINS4_4UMMA5MajorELSQ_0EEESR_NSO_INSP_7ScaleInELSS_0EEEST_EEEEEENS4_6LayoutINS5_IJSB_SB_SB_EEENS5_IJNSA_ILi0EEESY_SY_EEEEENS5_IJNS4_10UnderscoreES11_S11_EEEEENS4_23SM90_TMA_LOAD_MULTICASTENS4_14ComposedLayoutINS4_7SwizzleILi3ELi4ELi3EEENS4_18smem_ptr_flag_bitsILi8EEENSW_INS5_IJNSA_ILi8EEESG_EEENS5_IJSG_SB_EEEEEEEvNS4_8identityENS4_13SM90_TMA_LOADES1E_vS1F_EENS_8epilogue10collective18CollectiveEpilogueINS1I_23Sm100TmaWarpSpecializedILi2ELi2ELi32ELb0ELb0EEEJSH_NS5_IJNSW_ISF_SB_EES1N_EEESI_SJ_SI_SJ_NS1I_6fusion15FusionCallbacksIS1M_NS1P_17LinearCombinationISI_fSI_fLNS_15FloatRoundStyleE2EEESH_S1O_JEEENS4_5SM1004TMEM4LOAD26SM100_TMEM_LOAD_16dp32b32xES1G_NS15_INS16_ILi2ELi4ELi3EEES19_NSW_INS5_IJS1A_SF_EEENS5_IJSF_SB_EEEEEEENS4_39AutoVectorizingCopyWithAssumedAlignmentILi128EEENS4_14SM90_TMA_STOREES23_S25_S25_EEEvvEEEEvNT_6ParamsE,"ax",@progbits
	.align	128
.text._ZN7cutlass13device_kernelINS_4gemm6kernel13GemmUniversalIN4cute5tupleIJiiiiEEENS1_10collective13CollectiveMmaINS1_35MainloopSm100TmaUmmaWarpSpecializedILi3ELi2ELi4ENS5_IJNS4_1CILi1EEENSA_ILi2EEESB_EEEEENS5_IJNSA_ILi64EEENSA_ILi128EEESG_EEENS_12float_e5m2_tENS5_IJlSB_lEEESI_SJ_NS4_8TiledMMAINS4_8MMA_AtomIJNS4_10MMA_TraitsINS4_19SM100_MMA_F8F6F4_SSEJSI_SI_fSF_SG_NS4_17integral_constantINS4_4UMMA5MajorELSQ_0EEESR_NSO_INSP_7ScaleInELSS_0EEEST_EEEEEENS4_6LayoutINS5_IJSB_SB_SB_EEENS5_IJNSA_ILi0EEESY_SY_EEEEENS5_IJNS4_10UnderscoreES11_S11_EEEEENS4_23SM90_TMA_LOAD_MULTICASTENS4_14ComposedLayoutINS4_7SwizzleILi3ELi4ELi3EEENS4_18smem_ptr_flag_bitsILi8EEENSW_INS5_IJNSA_ILi8EEESG_EEENS5_IJSG_SB_EEEEEEEvNS4_8identityENS4_13SM90_TMA_LOADES1E_vS1F_EENS_8epilogue10collective18CollectiveEpilogueINS1I_23Sm100TmaWarpSpecializedILi2ELi2ELi32ELb0ELb0EEEJSH_NS5_IJNSW_ISF_SB_EES1N_EEESI_SJ_SI_SJ_NS1I_6fusion15FusionCallbacksIS1M_NS1P_17LinearCombinationISI_fSI_fLNS_15FloatRoundStyleE2EEESH_S1O_JEEENS4_5SM1004TMEM4LOAD26SM100_TMEM_LOAD_16dp32b32xES1G_NS15_INS16_ILi2ELi4ELi3EEES19_NSW_INS5_IJS1A_SF_EEENS5_IJSF_SB_EEEEEEENS4_39AutoVectorizingCopyWithAssumedAlignmentILi128EEENS4_14SM90_TMA_STOREES23_S25_S25_EEEvvEEEEvNT_6ParamsE:
        .type           _ZN7cutlass13device_kernelINS_4gemm6kernel13GemmUniversalIN4cute5tupleIJiiiiEEENS1_10collective13CollectiveMmaINS1_35MainloopSm100TmaUmmaWarpSpecializedILi3ELi2ELi4ENS5_IJNS4_1CILi1EEENSA_ILi2EEESB_EEEEENS5_IJNSA_ILi64EEENSA_ILi128EEESG_EEENS_12float_e5m2_tENS5_IJlSB_lEEESI_SJ_NS4_8TiledMMAINS4_8MMA_AtomIJNS4_10MMA_TraitsINS4_19SM100_MMA_F8F6F4_SSEJSI_SI_fSF_SG_NS4_17integral_constantINS4_4UMMA5MajorELSQ_0EEESR_NSO_INSP_7ScaleInELSS_0EEEST_EEEEEENS4_6LayoutINS5_IJSB_SB_SB_EEENS5_IJNSA_ILi0EEESY_SY_EEEEENS5_IJNS4_10UnderscoreES11_S11_EEEEENS4_23SM90_TMA_LOAD_MULTICASTENS4_14ComposedLayoutINS4_7SwizzleILi3ELi4ELi3EEENS4_18smem_ptr_flag_bitsILi8EEENSW_INS5_IJNSA_ILi8EEESG_EEENS5_IJSG_SB_EEEEEEEvNS4_8identityENS4_13SM90_TMA_LOADES1E_vS1F_EENS_8epilogue10collective18CollectiveEpilogueINS1I_23Sm100TmaWarpSpecializedILi2ELi2ELi32ELb0ELb0EEEJSH_NS5_IJNSW_ISF_SB_EES1N_EEESI_SJ_SI_SJ_NS1I_6fusion15FusionCallbacksIS1M_NS1P_17LinearCombinationISI_fSI_fLNS_15FloatRoundStyleE2EEESH_S1O_JEEENS4_5SM1004TMEM4LOAD26SM100_TMEM_LOAD_16dp32b32xES1G_NS15_INS16_ILi2ELi4ELi3EEES19_NSW_INS5_IJS1A_SF_EEENS5_IJSF_SB_EEEEEEENS4_39AutoVectorizingCopyWithAssumedAlignmentILi128EEENS4_14SM90_TMA_STOREES23_S25_S25_EEEvvEEEEvNT_6ParamsE,@function
        .size           _ZN7cutlass13device_kernelINS_4gemm6kernel13GemmUniversalIN4cute5tupleIJiiiiEEENS1_10collective13CollectiveMmaINS1_35MainloopSm100TmaUmmaWarpSpecializedILi3ELi2ELi4ENS5_IJNS4_1CILi1EEENSA_ILi2EEESB_EEEEENS5_IJNSA_ILi64EEENSA_ILi128EEESG_EEENS_12float_e5m2_tENS5_IJlSB_lEEESI_SJ_NS4_8TiledMMAINS4_8MMA_AtomIJNS4_10MMA_TraitsINS4_19SM100_MMA_F8F6F4_SSEJSI_SI_fSF_SG_NS4_17integral_constantINS4_4UMMA5MajorELSQ_0EEESR_NSO_INSP_7ScaleInELSS_0EEEST_EEEEEENS4_6LayoutINS5_IJSB_SB_SB_EEENS5_IJNSA_ILi0EEESY_SY_EEEEENS5_IJNS4_10UnderscoreES11_S11_EEEEENS4_23SM90_TMA_LOAD_MULTICASTENS4_14ComposedLayoutINS4_7SwizzleILi3ELi4ELi3EEENS4_18smem_ptr_flag_bitsILi8EEENSW_INS5_IJNSA_ILi8EEESG_EEENS5_IJSG_SB_EEEEEEEvNS4_8identityENS4_13SM90_TMA_LOADES1E_vS1F_EENS_8epilogue10collective18CollectiveEpilogueINS1I_23Sm100TmaWarpSpecializedILi2ELi2ELi32ELb0ELb0EEEJSH_NS5_IJNSW_ISF_SB_EES1N_EEESI_SJ_SI_SJ_NS1I_6fusion15FusionCallbacksIS1M_NS1P_17LinearCombinationISI_fSI_fLNS_15FloatRoundStyleE2EEESH_S1O_JEEENS4_5SM1004TMEM4LOAD26SM100_TMEM_LOAD_16dp32b32xES1G_NS15_INS16_ILi2ELi4ELi3EEES19_NSW_INS5_IJS1A_SF_EEENS5_IJSF_SB_EEEEEEENS4_39AutoVectorizingCopyWithAssumedAlignmentILi128EEENS4_14SM90_TMA_STOREES23_S25_S25_EEEvvEEEEvNT_6ParamsE,(.L_x_146 - _ZN7cutlass13device_kernelINS_4gemm6kernel13GemmUniversalIN4cute5tupleIJiiiiEEENS1_10collective13CollectiveMmaINS1_35MainloopSm100TmaUmmaWarpSpecializedILi3ELi2ELi4ENS5_IJNS4_1CILi1EEENSA_ILi2EEESB_EEEEENS5_IJNSA_ILi64EEENSA_ILi128EEESG_EEENS_12float_e5m2_tENS5_IJlSB_lEEESI_SJ_NS4_8TiledMMAINS4_8MMA_AtomIJNS4_10MMA_TraitsINS4_19SM100_MMA_F8F6F4_SSEJSI_SI_fSF_SG_NS4_17integral_constantINS4_4UMMA5MajorELSQ_0EEESR_NSO_INSP_7ScaleInELSS_0EEEST_EEEEEENS4_6LayoutINS5_IJSB_SB_SB_EEENS5_IJNSA_ILi0EEESY_SY_EEEEENS5_IJNS4_10UnderscoreES11_S11_EEEEENS4_23SM90_TMA_LOAD_MULTICASTENS4_14ComposedLayoutINS4_7SwizzleILi3ELi4ELi3EEENS4_18smem_ptr_flag_bitsILi8EEENSW_INS5_IJNSA_ILi8EEESG_EEENS5_IJSG_SB_EEEEEEEvNS4_8identityENS4_13SM90_TMA_LOADES1E_vS1F_EENS_8epilogue10collective18CollectiveEpilogueINS1I_23Sm100TmaWarpSpecializedILi2ELi2ELi32ELb0ELb0EEEJSH_NS5_IJNSW_ISF_SB_EES1N_EEESI_SJ_SI_SJ_NS1I_6fusion15FusionCallbacksIS1M_NS1P_17LinearCombinationISI_fSI_fLNS_15FloatRoundStyleE2EEESH_S1O_JEEENS4_5SM1004TMEM4LOAD26SM100_TMEM_LOAD_16dp32b32xES1G_NS15_INS16_ILi2ELi4ELi3EEES19_NSW_INS5_IJS1A_SF_EEENS5_IJSF_SB_EEEEEEENS4_39AutoVectorizingCopyWithAssumedAlignmentILi128EEENS4_14SM90_TMA_STOREES23_S25_S25_EEEvvEEEEvNT_6ParamsE)
        .other          _ZN7cutlass13device_kernelINS_4gemm6kernel13GemmUniversalIN4cute5tupleIJiiiiEEENS1_10collective13CollectiveMmaINS1_35MainloopSm100TmaUmmaWarpSpecializedILi3ELi2ELi4ENS5_IJNS4_1CILi1EEENSA_ILi2EEESB_EEEEENS5_IJNSA_ILi64EEENSA_ILi128EEESG_EEENS_12float_e5m2_tENS5_IJlSB_lEEESI_SJ_NS4_8TiledMMAINS4_8MMA_AtomIJNS4_10MMA_TraitsINS4_19SM100_MMA_F8F6F4_SSEJSI_SI_fSF_SG_NS4_17integral_constantINS4_4UMMA5MajorELSQ_0EEESR_NSO_INSP_7ScaleInELSS_0EEEST_EEEEEENS4_6LayoutINS5_IJSB_SB_SB_EEENS5_IJNSA_ILi0EEESY_SY_EEEEENS5_IJNS4_10UnderscoreES11_S11_EEEEENS4_23SM90_TMA_LOAD_MULTICASTENS4_14ComposedLayoutINS4_7SwizzleILi3ELi4ELi3EEENS4_18smem_ptr_flag_bitsILi8EEENSW_INS5_IJNSA_ILi8EEESG_EEENS5_IJSG_SB_EEEEEEEvNS4_8identityENS4_13SM90_TMA_LOADES1E_vS1F_EENS_8epilogue10collective18CollectiveEpilogueINS1I_23Sm100TmaWarpSpecializedILi2ELi2ELi32ELb0ELb0EEEJSH_NS5_IJNSW_ISF_SB_EES1N_EEESI_SJ_SI_SJ_NS1I_6fusion15FusionCallbacksIS1M_NS1P_17LinearCombinationISI_fSI_fLNS_15FloatRoundStyleE2EEESH_S1O_JEEENS4_5SM1004TMEM4LOAD26SM100_TMEM_LOAD_16dp32b32xES1G_NS15_INS16_ILi2ELi4ELi3EEES19_NSW_INS5_IJS1A_SF_EEENS5_IJSF_SB_EEEEEEENS4_39AutoVectorizingCopyWithAssumedAlignmentILi128EEENS4_14SM90_TMA_STOREES23_S25_S25_EEEvvEEEEvNT_6ParamsE,@"STO_CUDA_ENTRY STV_DEFAULT"
_ZN7cutlass13device_kernelINS_4gemm6kernel13GemmUniversalIN4cute5tupleIJiiiiEEENS1_10collective13CollectiveMmaINS1_35MainloopSm100TmaUmmaWarpSpecializedILi3ELi2ELi4ENS5_IJNS4_1CILi1EEENSA_ILi2EEESB_EEEEENS5_IJNSA_ILi64EEENSA_ILi128EEESG_EEENS_12float_e5m2_tENS5_IJlSB_lEEESI_SJ_NS4_8TiledMMAINS4_8MMA_AtomIJNS4_10MMA_TraitsINS4_19SM100_MMA_F8F6F4_SSEJSI_SI_fSF_SG_NS4_17integral_constantINS4_4UMMA5MajorELSQ_0EEESR_NSO_INSP_7ScaleInELSS_0EEEST_EEEEEENS4_6LayoutINS5_IJSB_SB_SB_EEENS5_IJNSA_ILi0EEESY_SY_EEEEENS5_IJNS4_10UnderscoreES11_S11_EEEEENS4_23SM90_TMA_LOAD_MULTICASTENS4_14ComposedLayoutINS4_7SwizzleILi3ELi4ELi3EEENS4_18smem_ptr_flag_bitsILi8EEENSW_INS5_IJNSA_ILi8EEESG_EEENS5_IJSG_SB_EEEEEEEvNS4_8identityENS4_13SM90_TMA_LOADES1E_vS1F_EENS_8epilogue10collective18CollectiveEpilogueINS1I_23Sm100TmaWarpSpecializedILi2ELi2ELi32ELb0ELb0EEEJSH_NS5_IJNSW_ISF_SB_EES1N_EEESI_SJ_SI_SJ_NS1I_6fusion15FusionCallbacksIS1M_NS1P_17LinearCombinationISI_fSI_fLNS_15FloatRoundStyleE2EEESH_S1O_JEEENS4_5SM1004TMEM4LOAD26SM100_TMEM_LOAD_16dp32b32xES1G_NS15_INS16_ILi2ELi4ELi3EEES19_NSW_INS5_IJS1A_SF_EEENS5_IJSF_SB_EEEEEEENS4_39AutoVectorizingCopyWithAssumedAlignmentILi128EEENS4_14SM90_TMA_STOREES23_S25_S25_EEEvvEEEEvNT_6ParamsE:
[----:B------:R-:W1:Y:S01]  /*0000*/  LDC R1, c[0x0][0x37c] ;  /* 0x0000df00ff017b82 */ /* 0x000e620000000800 */
[----:B------:R-:W2:Y:S01]  /*0010*/  S2R R93, SR_TID.X ;  /* 0x00000000005d7919 */ /* 0x000ea20000002100 */
[----:B------:R-:W3:Y:S01]  /*0020*/  LDCU.64 UR8, c[0x0][0x890] ;  /* 0x00011200ff0877ac */ /* 0x000ee20008000a00 */
[----:B------:R-:W-:Y:S02]  /*0030*/  PRMT R84, RZ, 0x7610, R84 ;  /* 0x00007610ff547816 */ /* 0x000fe40000000054 */
[----:B------:R-:W-:Y:S01]  /*0040*/  ELECT P3, URZ, PT ;  /* 0x0000000000ff782f */ /* 0x000fe20003860000 */
[----:B---3--:R-:W-:-:S04]  /*0050*/  UISETP.NE.U32.AND UP0, UPT, UR8, URZ, UPT ;  /* 0x000000ff0800728c */ /* 0x008fc8000bf05070 */
[----:B------:R-:W-:Y:S01]  /*0060*/  UISETP.NE.AND.EX UP0, UPT, UR9, URZ, UPT, UP0 ;  /* 0x000000ff0900728c */ /* 0x000fe2000bf05300 */
[----:B--2---:R-:W-:-:S05]  /*0070*/  SHF.R.U32.HI R85, RZ, 0x5, R93 ;  /* 0x00000005ff557819 */ /* 0x004fca000001165d */
[----:B------:R-:W2:Y:S02]  /*0080*/  SHFL.IDX PT, R0, R85, RZ, 0x1f ;  /* 0x00001fff55007589 */ /* 0x000ea400000e0000 */
[----:B--2---:R-:W-:Y:S01]  /*0090*/  R2UR UR17, R0 ;  /* 0x00000000001172ca */ /* 0x004fe200000e0000 */
[----:B-1----:R-:W-:-:S14]  /*00a0*/  BRA.U UP0, `(.L_x_0) ;  /* 0x0000000100307547 */ /* 0x002fdc000b800000 */
[----:B------:R-:W1:Y:S02]  /*00b0*/  LDCU.64 UR4, c[0x0][0x888] ;  /* 0x00011100ff0477ac */ /* 0x000e640008000a00 */
[----:B-1----:R-:W-:-:S04]  /*00c0*/  UISETP.NE.U32.AND UP0, UPT, UR4, URZ, UPT ;  /* 0x000000ff0400728c */ /* 0x002fc8000bf05070 */
[----:B------:R-:W-:-:S09]  /*00d0*/  UISETP.NE.AND.EX UP0, UPT, UR5, URZ, UPT, UP0 ;  /* 0x000000ff0500728c */ /* 0x000fd2000bf05300 */
[----:B------:R-:W-:Y:S05]  /*00e0*/  BRA.U !UP0, `(.L_x_1) ;  /* 0x0000000108147547 */ /* 0x000fea000b800000 */
[----:B------:R-:W1:Y:S01]  /*00f0*/  LDC.64 R2, c[0x0][0x888] ;  /* 0x00022200ff027b82 */ /* 0x000e620000000a00 */
[----:B------:R-:W1:Y:S02]  /*0100*/  LDCU.64 UR4, c[0x0][0x358] ;  /* 0x00006b00ff0477ac */ /* 0x000e640008000a00 */
[----:B-1----:R1:W5:Y:S01]  /*0110*/  LDG.E R41, desc[UR4][R2.64] ;  /* 0x0000000402297981 */ /* 0x002362000c1e1900 */
[----:B------:R-:W-:Y:S01]  /*0120*/  HFMA2 R84, -RZ, RZ, 0, 5.9604644775390625e-08 ;  /* 0x00000001ff547431 */ /* 0x000fe200000001ff */
[----:B------:R-:W-:Y:S05]  /*0130*/  BRA `(.L_x_0) ;  /* 0x00000000000c7947 */ /* 0x000fea0003800000 */
.L_x_1:
[----:B------:R-:W1:Y:S01]  /*0140*/  LDCU UR4, c[0x0][0x880] ;  /* 0x00011000ff0477ac */ /* 0x000e620008000800 */
[----:B------:R-:W-:Y:S01]  /*0150*/  HFMA2 R84, -RZ, RZ, 0, 5.9604644775390625e-08 ;  /* 0x00000001ff547431 */ /* 0x000fe200000001ff */
[----:B-1----:R-:W-:-:S07]  /*0160*/  MOV R41, UR4 ;  /* 0x0000000400297c02 */ /* 0x002fce0008000f00 */
.L_x_0:
[----:B------:R-:W2:Y:S02]  /*0170*/  LDCU.64 UR4, c[0x0][0x8b0] ;  /* 0x00011600ff0477ac */ /* 0x000ea40008000a00 */
[----:B--2---:R-:W-:-:S04]  /*0180*/  UISETP.NE.U32.AND UP0, UPT, UR4, URZ, UPT ;  /* 0x000000ff0400728c */ /* 0x004fc8000bf05070 */
[----:B------:R-:W-:-:S09]  /*0190*/  UISETP.NE.AND.EX UP0, UPT, UR5, URZ, UPT, UP0 ;  /* 0x000000ff0500728c */ /* 0x000fd2000bf05300 */
[----:B------:R-:W-:Y:S05]  /*01a0*/  BRA.U UP0, `(.L_x_2) ;  /* 0x0000000100287547 */ /* 0x000fea000b800000 */
[----:B------:R-:W2:Y:S02]  /*01b0*/  LDCU.64 UR4, c[0x0][0x8a8] ;  /* 0x00011500ff0477ac */ /* 0x000ea40008000a00 */
[----:B--2---:R-:W-:-:S04]  /*01c0*/  UISETP.NE.U32.AND UP0, UPT, UR4, URZ, UPT ;  /* 0x000000ff0400728c */ /* 0x004fc8000bf05070 */
[----:B------:R-:W-:-:S09]  /*01d0*/  UISETP.NE.AND.EX UP0, UPT, UR5, URZ, UPT, UP0 ;  /* 0x000000ff0500728c */ /* 0x000fd2000bf05300 */
[----:B------:R-:W-:Y:S05]  /*01e0*/  BRA.U !UP0, `(.L_x_3) ;  /* 0x0000000108107547 */ /* 0x000fea000b800000 */
[----:B------:R-:W2:Y:S01]  /*01f0*/  LDC.64 R38, c[0x0][0x8a8] ;  /* 0x00022a00ff267b82 */ /* 0x000ea20000000a00 */
[----:B------:R-:W2:Y:S02]  /*0200*/  LDCU.64 UR4, c[0x0][0x358] ;  /* 0x00006b00ff0477ac */ /* 0x000ea40008000a00 */
[----:B--2---:R2:W5:Y:S01]  /*0210*/  LDG.E R38, desc[UR4][R38.64] ;  /* 0x0000000426267981 */ /* 0x004562000c1e1900 */
[----:B------:R-:W-:Y:S05]  /*0220*/  BRA `(.L_x_2) ;  /* 0x0000000000087947 */ /* 0x000fea0003800000 */
.L_x_3:
[----:B------:R-:W2:Y:S02]  /*0230*/  LDCU UR4, c[0x0][0x8a0] ;  /* 0x00011400ff0477ac */ /* 0x000ea40008000800 */
[----:B--2---:R-:W-:Y:S02]  /*0240*/  MOV R38, UR4 ;  /* 0x0000000400267c02 */ /* 0x004fe40008000f00 */
.L_x_2:
[----:B------:R-:W-:Y:S01]  /*0250*/  IMAD.U32 R0, RZ, RZ, UR17 ;  /* 0x00000011ff007e24 */ /* 0x000fe2000f8e00ff */
[----:B------:R-:W-:Y:S04]  /*0260*/  BSSY.RECONVERGENT B0, `(.L_x_4) ;  /* 0x000000c000007945 */ /* 0x000fe80003800200 */
[C---:B------:R-:W-:Y:S02]  /*0270*/  ISETP.NE.OR P1, PT, R0.reuse, 0x1, !P3 ;  /* 0x000000010000780c */ /* 0x040fe40005f25670 */
[----:B------:R-:W-:-:S11]  /*0280*/  ISETP.NE.OR P0, PT, R0, 0x3, !P3 ;  /* 0x000000030000780c */ /* 0x000fd60005f05670 */
[----:B------:R-:W-:Y:S05]  /*0290*/  @P1 BRA `(.L_x_5) ;  /* 0x0000000000201947 */ /* 0x000fea0003800000 */
[----:B------:R-:W3:Y:S02]  /*02a0*/  LDCU.64 UR4, c[0x0][0x348] ;  /* 0x00006900ff0477ac */ /* 0x000ee40008000a00 */
[----:B---3--:R-:W-:Y:S02]  /*02b0*/  UIADD3 UR6, UP1, UPT, UR4, 0x80, URZ ;  /* 0x0000008004067890 */ /* 0x008fe4000ff3e0ff */
[----:B------:R-:W-:Y:S02]  /*02c0*/  UIADD3 UR4, UP0, UPT, UR4, 0x180, URZ ;  /* 0x0000018004047890 */ /* 0x000fe4000ff1e0ff */
[----:B------:R-:W-:Y:S02]  /*02d0*/  UIADD3.X UR7, UPT, UPT, URZ, UR5, URZ, UP1, !UPT ;  /* 0x00000005ff077290 */ /* 0x000fe40008ffe4ff */
[----:B------:R-:W-:-:S07]  /*02e0*/  UIADD3.X UR5, UPT, UPT, URZ, UR5, URZ, UP0, !UPT ;  /* 0x00000005ff057290 */ /* 0x000fce00087fe4ff */
[----:B------:R3:W-:Y:S02]  /*02f0*/  UTMACCTL.PF [UR6] ;  /* 0x00000000060079b9 */ /* 0x0007e40008040000 */
[----:B------:R3:W-:Y:S02]  /*0300*/  UTMACCTL.PF [UR4] ;  /* 0x00000000040079b9 */ /* 0x0007e40008040000 */
[----:B---3--:R-:W-:Y:S01]  /*0310*/  NOP ;  /* 0x0000000000007918 */ /* 0x008fe20000000000 */
.L_x_5:
[----:B------:R-:W-:Y:S05]  /*0320*/  BSYNC.RECONVERGENT B0 ;  /* 0x0000000000007941 */ /* 0x000fea0003800200 */
.L_x_4:
[----:B------:R-:W-:Y:S04]  /*0330*/  BSSY.RECONVERGENT B0, `(.L_x_6) ;  /* 0x000000a000007945 */ /* 0x000fe80003800200 */
        /* <DEDUP_REMOVED lines=9> */
.L_x_7:
[----:B------:R-:W-:Y:S05]  /*03d0*/  BSYNC.RECONVERGENT B0 ;  /* 0x0000000000007941 */ /* 0x000fea0003800200 */
.L_x_6:
[----:B------:R-:W3:Y:S01]  /*03e0*/  LDCU.64 UR4, c[0x0][0x888] ;  /* 0x00011100ff0477ac */ /* 0x000ee20008000a00 */
[----:B------:R-:W-:Y:S02]  /*03f0*/  UISETP.EQ.U32.AND UP1, UPT, UR8, URZ, UPT ;  /* 0x000000ff0800728c */ /* 0x000fe4000bf22070 */
[----:B------:R-:W-:Y:S02]  /*0400*/  UPLOP3.LUT UP3, UPT, UPT, UPT, UPT, 0x80, 0x8 ;  /* 0x000000000008789c */ /* 0x000fe40003f6f070 */
[----:B---3--:R-:W-:-:S04]  /*0410*/  UISETP.NE.U32.AND UP0, UPT, UR4, URZ, UPT ;  /* 0x000000ff0400728c */ /* 0x008fc8000bf05070 */
[----:B------:R-:W-:-:S04]  /*0420*/  UISETP.NE.AND.EX UP0, UPT, UR5, URZ, UPT, UP0 ;  /* 0x000000ff0500728c */ /* 0x000fc8000bf05300 */
[----:B------:R-:W-:-:S04]  /*0430*/  UISETP.EQ.OR.EX UP2, UPT, UR9, URZ, !UP0, UP1 ;  /* 0x000000ff0900728c */ /* 0x000fc8000c742710 */
[----:B------:R-:W-:-:S06]  /*0440*/  UP2UR UR4, UPR, URZ, 0x4 ;  /* 0x00000004ff047883 */ /* 0x000fcc0008000000 */
[----:B------:R-:W-:Y:S01]  /*0450*/  MOV R86, UR4 ;  /* 0x0000000400567c02 */ /* 0x000fe20008000f00 */
[----:B------:R-:W-:Y:S06]  /*0460*/  BRA.U !UP2, `(.L_x_8) ;  /* 0x000000010a207547 */ /* 0x000fec000b800000 */
[----:B------:R-:W-:Y:S01]  /*0470*/  UISETP.NE.U32.AND UP1, UPT, UR8, URZ, UPT ;  /* 0x000000ff0800728c */ /* 0x000fe2000bf25070 */
[----:B-----5:R-:W-:Y:S01]  /*0480*/  FSETP.NEU.AND P0, PT, R41, RZ, PT ;  /* 0x000000ff2900720b */ /* 0x020fe20003f0d000 */
[----:B------:R-:W-:Y:S02]  /*0490*/  USEL UR4, URZ, 0xffffffff, UP0 ;  /* 0xffffffffff047887 */ /* 0x000fe40008000000 */
[----:B------:R-:W-:-:S10]  /*04a0*/  UISETP.NE.AND.EX UP1, UPT, UR9, URZ, UPT, UP1 ;  /* 0x000000ff0900728c */ /* 0x000fd4000bf25310 */
[----:B------:R-:W-:Y:S01]  /*04b0*/  VOTEU.ANY UP0, P0 ;  /* 0x0000000000ff7886 */ /* 0x000fe20000000100 */
[----:B------:R-:W-:-:S04]  /*04c0*/  @!UP1 USEL UR4, URZ, 0xffffffff, UP0 ;  /* 0xffffffffff049887 */ /* 0x000fc80008000000 */
[----:B------:R-:W-:-:S04]  /*04d0*/  ULOP3.LUT UR4, UR4, 0x1, URZ, 0xc0, !UPT ;  /* 0x0000000104047892 */ /* 0x000fc8000f8ec0ff */
[----:B------:R-:W-:-:S11]  /*04e0*/  UISETP.NE.U32.AND UP3, UPT, UR4, 0x1, UPT ;  /* 0x000000010400788c */ /* 0x000fd6000bf65070 */
.L_x_8:
[----:B-1----:R-:W1:Y:S01]  /*04f0*/  SHFL.IDX PT, R2, R85, RZ, 0x1f ;  /* 0x00001fff55027589 */ /* 0x002e6200000e0000 */
[----:B------:R-:W-:-:S04]  /*0500*/  UISETP.NE.AND UP0, UPT, UR17, 0x2, UPT ;  /* 0x000000021100788c */ /* 0x000fc8000bf05270 */
[----:B------:R-:W-:Y:S01]  /*0510*/  USEL UR38, URZ, 0x1, UP0 ;  /* 0x00000001ff267887 */ /* 0x000fe20008000000 */
[----:B-1----:R-:W-:-:S13]  /*0520*/  ISETP.NE.AND P0, PT, R2, RZ, PT ;  /* 0x000000ff0200720c */ /* 0x002fda0003f05270 */
[----:B------:R-:W-:Y:S05]  /*0530*/  @P0 BRA `(.L_x_9) ;  /* 0x0000000000500947 */ /* 0x000fea0003800000 */
[----:B------:R-:W1:Y:S01]  /*0540*/  S2UR UR4, SR_CgaCtaId ;  /* 0x00000000000479c3 */ /* 0x000e620000008800 */
[----:B------:R-:W-:Y:S01]  /*0550*/  UMOV UR5, 0x400 ;  /* 0x0000040000057882 */ /* 0x000fe20000000000 */
[----:B------:R-:W-:Y:S01]  /*0560*/  UMOV UR8, 0x1 ;  /* 0x0000000100087882 */ /* 0x000fe20000000000 */
[----:B------:R-:W-:Y:S01]  /*0570*/  UMOV UR6, 0x2 ;  /* 0x0000000200067882 */ /* 0x000fe20000000000 */
[----:B------:R-:W-:-:S04]  /*0580*/  UIADD3 UR8, UPT, UPT, -UR8, 0x100000, URZ ;  /* 0x0010000008087890 */ /* 0x000fc8000fffe1ff */
[----:B------:R-:W-:Y:S02]  /*0590*/  USHF.L.U32 UR9, UR8, 0xb, URZ ;  /* 0x0000000b08097899 */ /* 0x000fe400080006ff */
[----:B------:R-:W-:Y:S02]  /*05a0*/  USHF.L.U32 UR8, UR8, 0x1, URZ ;  /* 0x0000000108087899 */ /* 0x000fe400080006ff */
[----:B------:R-:W-:-:S04]  /*05b0*/  UIADD3 UR6, UPT, UPT, -UR6, 0x100000, URZ ;  /* 0x0010000006067890 */ /* 0x000fc8000fffe1ff */
[----:B------:R-:W-:Y:S02]  /*05c0*/  USHF.L.U32 UR7, UR6, 0xb, URZ ;  /* 0x0000000b06077899 */ /* 0x000fe400080006ff */
[----:B------:R-:W-:Y:S01]  /*05d0*/  USHF.L.U32 UR6, UR6, 0x1, URZ ;  /* 0x0000000106067899 */ /* 0x000fe200080006ff */
[----:B------:R-:W-:Y:S01]  /*05e0*/  ELECT P0, URZ, PT ;  /* 0x0000000000ff782f */ /* 0x000fe20003800000 */
[----:B-1----:R-:W-:Y:S01]  /*05f0*/  ULEA UR4, UR4, UR5, 0x18 ;  /* 0x0000000504047291 */ /* 0x002fe2000f8ec0ff */
[----:B------:R-:W1:Y:S11]  /*0600*/  FENCE.VIEW.ASYNC.S ;  /* 0x00000000000073c6 */ /* 0x000e760000000000 */
[----:B-1----:R1:W3:Y:S01]  /*0610*/  SYNCS.EXCH.64 URZ, [UR4], UR8 ;  /* 0x0000000804ff75b2 */ /* 0x0022e20008000100 */
[----:B------:R1:W4:Y:S01]  /*0620*/  SYNCS.EXCH.64 URZ, [UR4+0x18], UR6 ;  /* 0x0000180604ff75b2 */ /* 0x0003220008000100 */
[----:B------:R1:W1:Y:S01]  /*0630*/  SYNCS.EXCH.64 URZ, [UR4+0x8], UR8 ;  /* 0x0000080804ff75b2 */ /* 0x0002620008000100 */
[----:B------:R1:W1:Y:S01]  /*0640*/  SYNCS.EXCH.64 URZ, [UR4+0x20], UR6 ;  /* 0x0000200604ff75b2 */ /* 0x0002620008000100 */
[----:B------:R1:W1:Y:S01]  /*0650*/  SYNCS.EXCH.64 URZ, [UR4+0x10], UR8 ;  /* 0x0000100804ff75b2 */ /* 0x0002620008000100 */
[----:B------:R1:W1:Y:S01]  /*0660*/  SYNCS.EXCH.64 URZ, [UR4+0x28], UR6 ;  /* 0x0000280604ff75b2 */ /* 0x0002620008000100 */
[----:B------:R-:W-:Y:S01]  /*0670*/  NOP ;  /* 0x0000000000007918 */ /* 0x000fe20000000000 */
.L_x_9:
[----:B------:R-:W2:Y:S01]  /*0680*/  SHFL.IDX PT, R2, R85, RZ, 0x1f ;  /* 0x00001fff55027589 */ /* 0x000ea200000e0000 */
[----:B------:R-:W-:Y:S01]  /*0690*/  NOP ;  /* 0x0000000000007918 */ /* 0x000fe20000000000 */
[----:B--2---:R-:W-:-:S13]  /*06a0*/  ISETP.NE.AND P0, PT, R2, 0x1, PT ;  /* 0x000000010200780c */ /* 0x004fda0003f05270 */
[----:B------:R-:W-:Y:S05]  /*06b0*/  @P0 BRA `(.L_x_10) ;  /* 0x0000000000480947 */ /* 0x000fea0003800000 */
[----:B-1----:R-:W1:Y:S01]  /*06c0*/  S2UR UR4, SR_CgaCtaId ;  /* 0x00000000000479c3 */ /* 0x002e620000008800 */
        /* <DEDUP_REMOVED lines=12> */
[----:B-1----:R2:W1:Y:S01]  /*0790*/  SYNCS.EXCH.64 URZ, [UR4+0x30], UR8 ;  /* 0x0000300804ff75b2 */ /* 0x0024620008000100 */
[----:B------:R2:W1:Y:S01]  /*07a0*/  SYNCS.EXCH.64 URZ, [UR4+0x40], UR6 ;  /* 0x0000400604ff75b2 */ /* 0x0004620008000100 */
[----:B------:R2:W1:Y:S01]  /*07b0*/  SYNCS.EXCH.64 URZ, [UR4+0x38], UR8 ;  /* 0x0000380804ff75b2 */ /* 0x0004620008000100 */
[----:B------:R2:W1:Y:S02]  /*07c0*/  SYNCS.EXCH.64 URZ, [UR4+0x48], UR6 ;  /* 0x0000480604ff75b2 */ /* 0x0004640008000100 */
[----:B--2---:R-:W-:Y:S01]  /*07d0*/  NOP ;  /* 0x0000000000007918 */ /* 0x004fe20000000000 */
.L_x_10:
[----:B------:R-:W2:Y:S01]  /*07e0*/  SHFL.IDX PT, R2, R85, RZ, 0x1f ;  /* 0x00001fff55027589 */ /* 0x000ea200000e0000 */
[----:B------:R-:W-:Y:S01]  /*07f0*/  NOP ;  /* 0x0000000000007918 */ /* 0x000fe20000000000 */
[----:B--2---:R-:W-:-:S13]  /*0800*/  ISETP.NE.AND P0, PT, R2, 0x3, PT ;  /* 0x000000030200780c */ /* 0x004fda0003f05270 */
[----:B------:R-:W-:Y:S05]  /*0810*/  @P0 BRA `(.L_x_11) ;  /* 0x0000000000300947 */ /* 0x000fea0003800000 */
[----:B-1----:R-:W1:Y:S01]  /*0820*/  S2UR UR6, SR_CgaCtaId ;  /* 0x00000000000679c3 */ /* 0x002e620000008800 */
[----:B------:R-:W-:Y:S01]  /*0830*/  UMOV UR4, 0x400 ;  /* 0x0000040000047882 */ /* 0x000fe20000000000 */
[----:B------:R-:W-:Y:S01]  /*0840*/  UMOV UR5, 0x20 ;  /* 0x0000002000057882 */ /* 0x000fe20000000000 */
[----:B------:R-:W-:Y:S01]  /*0850*/  ELECT P0, URZ, PT ;  /* 0x0000000000ff782f */ /* 0x000fe20003800000 */
[----:B-1----:R-:W-:Y:S02]  /*0860*/  ULEA UR6, UR6, UR4, 0x18 ;  /* 0x0000000406067291 */ /* 0x002fe4000f8ec0ff */
[----:B------:R-:W-:-:S04]  /*0870*/  UIADD3 UR4, UPT, UPT, -UR5, 0x100000, URZ ;  /* 0x0010000005047890 */ /* 0x000fc8000fffe1ff */
[----:B------:R-:W-:Y:S02]  /*0880*/  USHF.L.U32 UR5, UR4, 0xb, URZ ;  /* 0x0000000b04057899 */ /* 0x000fe400080006ff */
[----:B------:R-:W-:Y:S01]  /*0890*/  USHF.L.U32 UR4, UR4, 0x1, URZ ;  /* 0x0000000104047899 */ /* 0x000fe200080006ff */
[----:B------:R-:W1:Y:S11]  /*08a0*/  FENCE.VIEW.ASYNC.S ;  /* 0x00000000000073c6 */ /* 0x000e760000000000 */
[----:B-1----:R2:W1:Y:S01]  /*08b0*/  SYNCS.EXCH.64 URZ, [UR6+0x50], UR4 ;  /* 0x0000500406ff75b2 */ /* 0x0024620008000100 */
[----:B------:R2:W1:Y:S02]  /*08c0*/  SYNCS.EXCH.64 URZ, [UR6+0x58], UR4 ;  /* 0x0000580406ff75b2 */ /* 0x0004640008000100 */
[----:B--2---:R-:W-:Y:S01]  /*08d0*/  NOP ;  /* 0x0000000000007918 */ /* 0x004fe20000000000 */
.L_x_11:
[----:B------:R-:W2:Y:S01]  /*08e0*/  SHFL.IDX PT, R2, R85, RZ, 0x1f ;  /* 0x00001fff55027589 */ /* 0x000ea200000e0000 */
[----:B------:R-:W-:Y:S01]  /*08f0*/  NOP ;  /* 0x0000000000007918 */ /* 0x000fe20000000000 */
[----:B--2---:R-:W-:-:S13]  /*0900*/  ISETP.NE.AND P0, PT, R2, 0x4, PT ;  /* 0x000000040200780c */ /* 0x004fda0003f05270 */
[----:B------:R-:W-:Y:S05]  /*0910*/  @P0 BRA `(.L_x_12) ;  /* 0x00000000004c0947 */ /* 0x000fea0003800000 */
[----:B-1----:R-:W1:Y:S01]  /*0920*/  S2UR UR6, SR_CgaCtaId ;  /* 0x00000000000679c3 */ /* 0x002e620000008800 */
[----:B------:R-:W-:Y:S01]  /*0930*/  UMOV UR4, 0x1e0 ;  /* 0x000001e000047882 */ /* 0x000fe20000000000 */
[----:B------:R-:W-:Y:S01]  /*0940*/  UMOV UR5, 0x400 ;  /* 0x0000040000057882 */ /* 0x000fe20000000000 */
[----:B------:R-:W-:Y:S01]  /*0950*/  USEL UR4, UR4, 0x1a0, UP3 ;  /* 0x000001a004047887 */ /* 0x000fe20009800000 */
[----:B------:R-:W-:Y:S01]  /*0960*/  UMOV UR8, 0x1 ;  /* 0x0000000100087882 */ /* 0x000fe20000000000 */
[----:B------:R-:W-:Y:S01]  /*0970*/  ELECT P0, URZ, PT ;  /* 0x0000000000ff782f */ /* 0x000fe20003800000 */
[----:B------:R-:W-:-:S04]  /*0980*/  UIADD3 UR8, UPT, UPT, -UR8, 0x100000, URZ ;  /* 0x0010000008087890 */ /* 0x000fc8000fffe1ff */
[----:B------:R-:W-:Y:S02]  /*0990*/  USHF.L.U32 UR9, UR8, 0xb, URZ ;  /* 0x0000000b08097899 */ /* 0x000fe400080006ff */
[----:B------:R-:W-:Y:S02]  /*09a0*/  USHF.L.U32 UR8, UR8, 0x1, URZ ;  /* 0x0000000108087899 */ /* 0x000fe400080006ff */
[----:B-1----:R-:W-:Y:S02]  /*09b0*/  ULEA UR6, UR6, UR5, 0x18 ;  /* 0x0000000506067291 */ /* 0x002fe4000f8ec0ff */
[----:B------:R-:W-:-:S04]  /*09c0*/  UIADD3 UR4, UPT, UPT, -UR4, 0x100000, URZ ;  /* 0x0010000004047890 */ /* 0x000fc8000fffe1ff */
[----:B------:R-:W-:Y:S02]  /*09d0*/  USHF.L.U32 UR5, UR4, 0xb, URZ ;  /* 0x0000000b04057899 */ /* 0x000fe400080006ff */
[----:B------:R-:W-:Y:S01]  /*09e0*/  USHF.L.U32 UR4, UR4, 0x1, URZ ;  /* 0x0000000104047899 */ /* 0x000fe200080006ff */
[----:B------:R-:W1:Y:S03]  /*09f0*/  FENCE.VIEW.ASYNC.S ;  /* 0x00000000000073c6 */ /* 0x000e660000000000 */
[----:B-1----:R2:W1:Y:S08]  /*0a00*/  SYNCS.EXCH.64 URZ, [UR6+0x60], UR8 ;  /* 0x0000600806ff75b2 */ /* 0x0024700008000100 */
[----:B------:R2:W1:Y:S01]  /*0a10*/  SYNCS.EXCH.64 URZ, [UR6+0x70], UR4 ;  /* 0x0000700406ff75b2 */ /* 0x0004620008000100 */
[----:B------:R2:W1:Y:S01]  /*0a20*/  SYNCS.EXCH.64 URZ, [UR6+0x68], UR8 ;  /* 0x0000680806ff75b2 */ /* 0x0004620008000100 */
[----:B------:R2:W1:Y:S02]  /*0a30*/  SYNCS.EXCH.64 URZ, [UR6+0x78], UR4 ;  /* 0x0000780406ff75b2 */ /* 0x0004640008000100 */
[----:B--2---:R-:W-:Y:S01]  /*0a40*/  NOP ;  /* 0x0000000000007918 */ /* 0x004fe20000000000 */
.L_x_12:
        /* <DEDUP_REMOVED lines=20> */
[----:B------:R2:W1:Y:S01]  /*0b90*/  SYNCS.EXCH.64 URZ, [UR4+0xa8], UR6 ;  /* 0x0000a80604ff75b2 */ /* 0x0004620008000100 */
[----:B------:R2:W1:Y:S01]  /*0ba0*/  SYNCS.EXCH.64 URZ, [UR4+0x90], UR8 ;  /* 0x0000900804ff75b2 */ /* 0x0004620008000100 */
[----:B------:R2:W1:Y:S01]  /*0bb0*/  SYNCS.EXCH.64 URZ, [UR4+0xb0], UR6 ;  /* 0x0000b00604ff75b2 */ /* 0x0004620008000100 */
[----:B------:R2:W1:Y:S01]  /*0bc0*/  SYNCS.EXCH.64 URZ, [UR4+0x98], UR8 ;  /* 0x0000980804ff75b2 */ /* 0x0004620008000100 */
[----:B------:R2:W1:Y:S02]  /*0bd0*/  SYNCS.EXCH.64 URZ, [UR4+0xb8], UR6 ;  /* 0x0000b80604ff75b2 */ /* 0x0004640008000100 */
[----:B--2---:R-:W-:Y:S01]  /*0be0*/  NOP ;  /* 0x0000000000007918 */ /* 0x004fe20000000000 */
.L_x_13:
[----:B------:R-:W2:Y:S01]  /*0bf0*/  SHFL.IDX PT, R2, R85, RZ, 0x1f ;  /* 0x00001fff55027589 */ /* 0x000ea200000e0000 */
[----:B------:R-:W-:Y:S01]  /*0c00*/  NOP ;  /* 0x0000000000007918 */ /* 0x000fe20000000000 */
[----:B--2---:R-:W-:-:S13]  /*0c10*/  ISETP.NE.AND P0, PT, R2, 0x3, PT ;  /* 0x000000030200780c */ /* 0x004fda0003f05270 */
[----:B------:R-:W-:Y:S05]  /*0c20*/  @P0 BRA `(.L_x_14) ;  /* 0x0000000000380947 */ /* 0x000fea0003800000 */
[----:B------:R-:W2:Y:S01]  /*0c30*/  S2UR UR5, SR_CgaCtaId ;  /* 0x00000000000579c3 */ /* 0x000ea20000008800 */
[----:B-1----:R-:W-:Y:S01]  /*0c40*/  UMOV UR4, 0x400 ;  /* 0x0000040000047882 */ /* 0x002fe20000000000 */
[----:B------:R-:W-:Y:S01]  /*0c50*/  UMOV UR6, 0x20 ;  /* 0x0000002000067882 */ /* 0x000fe20000000000 */
[----:B------:R-:W-:Y:S01]  /*0c60*/  ELECT P0, URZ, PT ;  /* 0x0000000000ff782f */ /* 0x000fe20003800000 */
[----:B------:R-:W-:-:S04]  /*0c70*/  UIADD3 UR6, UPT, UPT, -UR6, 0x100000, URZ ;  /* 0x0010000006067890 */ /* 0x000fc8000fffe1ff */
[----:B------:R-:W-:Y:S02]  /*0c80*/  USHF.L.U32 UR7, UR6, 0xb, URZ ;  /* 0x0000000b06077899 */ /* 0x000fe400080006ff */
[----:B------:R-:W-:Y:S02]  /*0c90*/  USHF.L.U32 UR6, UR6, 0x1, URZ ;  /* 0x0000000106067899 */ /* 0x000fe400080006ff */
[----:B--2---:R-:W-:Y:S01]  /*0ca0*/  ULEA UR4, UR5, UR4, 0x18 ;  /* 0x0000000405047291 */ /* 0x004fe2000f8ec0ff */
[----:B------:R-:W1:Y:S11]  /*0cb0*/  FENCE.VIEW.ASYNC.S ;  /* 0x00000000000073c6 */ /* 0x000e760000000000 */
[----:B-1----:R2:W1:Y:S01]  /*0cc0*/  SYNCS.EXCH.64 URZ, [UR4+0xc0], UR6 ;  /* 0x0000c00604ff75b2 */ /* 0x0024620008000100 */
[----:B------:R2:W1:Y:S01]  /*0cd0*/  SYNCS.EXCH.64 URZ, [UR4+0xd0], UR6 ;  /* 0x0000d00604ff75b2 */ /* 0x0004620008000100 */
[----:B------:R2:W1:Y:S01]  /*0ce0*/  SYNCS.EXCH.64 URZ, [UR4+0xc8], UR6 ;  /* 0x0000c80604ff75b2 */ /* 0x0004620008000100 */
[----:B------:R2:W1:Y:S02]  /*0cf0*/  SYNCS.EXCH.64 URZ, [UR4+0xd8], UR6 ;  /* 0x0000d80604ff75b2 */ /* 0x0004640008000100 */
[----:B--2---:R-:W-:Y:S01]  /*0d00*/  NOP ;  /* 0x0000000000007918 */ /* 0x004fe20000000000 */
.L_x_14:
[----:B-1----:R-:W1:Y:S01]  /*0d10*/  LDCU UR4, c[0x0][0x36c] ;  /* 0x00006d80ff0477ac */ /* 0x002e620008000800 */
[----:B------:R-:W-:Y:S01]  /*0d20*/  ISETP.NE.OR P3, PT, R0, 0x2, !P3 ;  /* 0x000000020000780c */ /* 0x000fe20005f65670 */
[----:B------:R-:W-:Y:S01]  /*0d30*/  NOP ;  /* 0x0000000000007918 */ /* 0x000fe20000000000 */
[----:B------:R-:W-:Y:S01]  /*0d40*/  LOP3.LUT R0, R93, 0x1f, RZ, 0xc0, !PT ;  /* 0x0000001f5d007812 */ /* 0x000fe200078ec0ff */
[----:B------:R-:W-:Y:S02]  /*0d50*/  UISETP.NE.AND UP4, UPT, UR17, URZ, UPT ;  /* 0x000000ff1100728c */ /* 0x000fe4000bf85270 */
[----:B-1----:R-:W-:-:S09]  /*0d60*/  UISETP.EQ.U32.AND UP5, UPT, UR4, 0x1, UPT ;  /* 0x000000010400788c */ /* 0x002fd2000bfa2070 */
[----:B------:R-:W-:Y:S05]  /*0d70*/  BRA.U !UP5, `(.L_x_15) ;  /* 0x000000010d087547 */ /* 0x000fea000b800000 */
[----:B---34-:R-:W-:Y:S01]  /*0d80*/  UCGABAR_ARV ;  /* 0x00000000000079c7 */ /* 0x018fe20008000000 */
[----:B------:R-:W-:Y:S05]  /*0d90*/  BRA `(.L_x_16) ;  /* 0x0000000000047947 */ /* 0x000fea0003800000 */
.L_x_15:
[----:B---34-:R-:W-:Y:S01]  /*0da0*/  NOP ;  /* 0x0000000000007918 */ /* 0x018fe20000000000 */
.L_x_16:
[----:B------:R-:W1:Y:S01]  /*0db0*/  S2UR UR7, SR_CTAID.X ;  /* 0x00000000000779c3 */ /* 0x000e620000002500 */
[----:B------:R-:W-:-:S05]  /*0dc0*/  CS2R.32 R3, SR_CgaSize ;  /* 0x0000000000037805 */ /* 0x000fca0000008a00 */
[----:B------:R-:W-:-:S05]  /*0dd0*/  IMAD R3, R3, -0xa0, RZ ;  /* 0xffffff6003037824 */ /* 0x000fca00078e02ff */
[----:B------:R-:W-:-:S14]  /*0de0*/  R2UR UR5, R3 ;  /* 0x00000000030572ca */ /* 0x000fdc00000e0000 */
[----:B------:R-:W2:Y:S01]  /*0df0*/  LDCU UR5, c[0x0][UR5+0x2b0] ;  /* 0x00005600050577ac */ /* 0x000ea20008000800 */
[----:B------:R-:W-:-:S05]  /*0e00*/  CS2R.32 R3, SR_CgaSize ;  /* 0x0000000000037805 */ /* 0x000fca0000008a00 */
[----:B------:R-:W-:-:S05]  /*0e10*/  IMAD R3, R3, -0xa0, RZ ;  /* 0xffffff6003037824 */ /* 0x000fca00078e02ff */
[----:B------:R-:W-:-:S14]  /*0e20*/  R2UR UR4, R3 ;  /* 0x00000000030472ca */ /* 0x000fdc00000e0000 */
[----:B------:R-:W3:Y:S01]  /*0e30*/  LDCU UR4, c[0x0][UR4+0x2b4] ;  /* 0x00005680040477ac */ /* 0x000ee20008000800 */
[----:B------:R-:W4:Y:S01]  /*0e40*/  S2UR UR8, SR_CTAID.Y ;  /* 0x00000000000879c3 */ /* 0x000f220000002600 */
[----:B------:R-:W3:Y:S01]  /*0e50*/  LDCU UR21, c[0x0][0xb24] ;  /* 0x00016480ff1577ac */ /* 0x000ee20008000800 */
[----:B------:R-:W-:-:S05]  /*0e60*/  CS2R.32 R3, SR_CgaSize ;  /* 0x0000000000037805 */ /* 0x000fca0000008a00 */
[----:B------:R-:W-:-:S05]  /*0e70*/  IMAD R3, R3, -0xa0, RZ ;  /* 0xffffff6003037824 */ /* 0x000fca00078e02ff */
[----:B------:R-:W-:-:S14]  /*0e80*/  R2UR UR62, R3 ;  /* 0x00000000033e72ca */ /* 0x000fdc00000e0000 */
[----:B------:R-:W4:Y:S01]  /*0e90*/  LDCU UR62, c[0x0][UR62+0x2a0] ;  /* 0x000054003e3e77ac */ /* 0x000f220008000800 */
[----:B------:R-:W4:Y:S01]  /*0ea0*/  S2UR UR9, SR_CgaCtaId ;  /* 0x00000000000979c3 */ /* 0x000f220000008800 */
[----:B------:R-:W-:-:S05]  /*0eb0*/  CS2R.32 R3, SR_CgaSize ;  /* 0x0000000000037805 */ /* 0x000fca0000008a00 */
[----:B------:R-:W-:-:S05]  /*0ec0*/  IMAD R3, R3, -0xa0, RZ ;  /* 0xffffff6003037824 */ /* 0x000fca00078e02ff */
[----:B------:R-:W-:-:S14]  /*0ed0*/  R2UR UR59, R3 ;  /* 0x00000000033b72ca */ /* 0x000fdc00000e0000 */
[----:B------:R-:W4:Y:S01]  /*0ee0*/  LDCU UR59, c[0x0][UR59+0x2a4] ;  /* 0x000054803b3b77ac */ /* 0x000f220008000800 */
[----:B------:R-:W4:Y:S01]  /*0ef0*/  LDCU UR42, c[0x0][0xb24] ;  /* 0x00016480ff2a77ac */ /* 0x000f220008000800 */
[----:B-1----:R-:W-:Y:S01]  /*0f00*/  I2FP.F32.U32 R3, UR7 ;  /* 0x0000000700037c45 */ /* 0x002fe20008201000 */
[----:B------:R-:W1:Y:S01]  /*0f10*/  S2UR UR36, SR_CTAID.Z ;  /* 0x00000000002479c3 */ /* 0x000e620000002700 */
[----:B------:R-:W1:Y:S03]  /*0f20*/  LDCU UR27, c[0x0][0xb30] ;  /* 0x00016600ff1b77ac */ /* 0x000e660008000800 */
[----:B--2---:R-:W-:Y:S01]  /*0f30*/  FMUL R3, R3, UR5 ;  /* 0x0000000503037c20 */ /* 0x004fe20008400000 */
[----:B---3--:R-:W-:Y:S01]  /*0f40*/  UISETP.GE.AND UP2, UPT, UR21, 0x1, UPT ;  /* 0x000000011500788c */ /* 0x008fe2000bf46270 */
[----:B----4-:R-:W-:Y:S01]  /*0f50*/  I2FP.F32.U32 R2, UR8 ;  /* 0x0000000800027c45 */ /* 0x010fe20008201000 */
[----:B------:R-:W-:Y:S01]  /*0f60*/  UMOV UR16, UR7 ;  /* 0x0000000700107c82 */ /* 0x000fe20008000000 */
[----:B------:R-:W-:-:S02]  /*0f70*/  UMOV UR20, UR8 ;  /* 0x0000000800147c82 */ /* 0x000fc40008000000 */
[----:B------:R-:W2:Y:S01]  /*0f80*/  F2I.U32.TRUNC.NTZ R3, R3 ;  /* 0x0000000300037305 */ /* 0x000ea2000020f000 */
[----:B------:R-:W-:Y:S01]  /*0f90*/  FMUL R2, R2, UR4 ;  /* 0x0000000402027c20 */ /* 0x000fe20008400000 */
[----:B------:R-:W-:-:S06]  /*0fa0*/  USHF.L.U32 UR28, UR9, 0xc, URZ ;  /* 0x0000000c091c7899 */ /* 0x000fcc00080006ff */
[----:B------:R-:W3:Y:S01]  /*0fb0*/  F2I.U32.TRUNC.NTZ R2, R2 ;  /* 0x0000000200027305 */ /* 0x000ee2000020f000 */
[----:B--2---:R-:W-:Y:S02]  /*0fc0*/  R2UR UR4, R3 ;  /* 0x00000000030472ca */ /* 0x004fe400000e0000 */
[----:B---3--:R-:W-:Y:S02]  /*0fd0*/  R2UR UR6, R2 ;  /* 0x00000000020672ca */ /* 0x008fe400000e0000 */
[----:B------:R-:W-:-:S09]  /*0fe0*/  PRMT R2, RZ, 0x7610, R2 ;  /* 0x00007610ff027816 */ /* 0x000fd20000000002 */
[----:B------:R-:W-:-:S04]  /*0ff0*/  UIADD3 UR5, UPT, UPT, -UR4, URZ, URZ ;  /* 0x000000ff04057290 */ /* 0x000fc8000fffe1ff */
[----:B------:R-:W-:Y:S02]  /*1000*/  UIMAD UR62, UR62, UR5, UR7 ;  /* 0x000000053e3e72a4 */ /* 0x000fe4000f8e0207 */
[----:B------:R-:W-:-:S04]  /*1010*/  UIADD3 UR4, UPT, UPT, -UR6, URZ, URZ ;  /* 0x000000ff06047290 */ /* 0x000fc8000fffe1ff */
[----:B------:R-:W-:Y:S01]  /*1020*/  UIMAD UR59, UR59, UR4, UR8 ;  /* 0x000000043b3b72a4 */ /* 0x000fe2000f8e0208 */
[----:B-1----:R-:W-:Y:S11]  /*1030*/  BRA.U UP4, `(.L_x_17) ;  /* 0x0000000104247547 */ /* 0x002ff6000b800000 */
[----:B------:R-:W-:Y:S02]  /*1040*/  UISETP.NE.AND UP0, UPT, UR59, URZ, UPT ;  /* 0x000000ff3b00728c */ /* 0x000fe4000bf05270 */
[----:B------:R-:W-:Y:S02]  /*1050*/  UISETP.NE.AND UP1, UPT, UR59, 0x1, UPT ;  /* 0x000000013b00788c */ /* 0x000fe4000bf25270 */
[----:B------:R-:W-:Y:S02]  /*1060*/  UISETP.EQ.OR UP0, UPT, UR62, URZ, !UP0 ;  /* 0x000000ff3e00728c */ /* 0x000fe4000c702670 */
[----:B------:R-:W-:Y:S02]  /*1070*/  USEL UR4, URZ, 0x2, UP1 ;  /* 0x00000002ff047887 */ /* 0x000fe40008800000 */
[----:B------:R-:W-:Y:S02]  /*1080*/  USEL UR5, URZ, 0x1, !UP0 ;  /* 0x00000001ff057887 */ /* 0x000fe4000c000000 */
[----:B------:R-:W-:-:S04]  /*1090*/  UISETP.NE.AND UP0, UPT, UR62, URZ, UPT ;  /* 0x000000ff3e00728c */ /* 0x000fc8000bf05270 */
[----:B------:R-:W-:-:S04]  /*10a0*/  USEL UR4, UR4, 0x2, UP0 ;  /* 0x0000000204047887 */ /* 0x000fc80008000000 */
[----:B------:R-:W-:-:S06]  /*10b0*/  UIADD3 UR4, UPT, UPT, UR5, UR4, URZ ;  /* 0x0000000405047290 */ /* 0x000fcc000fffe0ff */
[----:B------:R-:W-:Y:S02]  /*10c0*/  MOV R2, UR4 ;  /* 0x0000000400027c02 */ /* 0x000fe40008000f00 */
.L_x_17:
[----:B------:R-:W-:Y:S05]  /*10d0*/  BRA.U !UP2, `(.L_x_18) ;  /* 0x000000010ad47547 */ /* 0x000fea000b800000 */
[----:B------:R-:W1:Y:S01]  /*10e0*/  LDCU.128 UR12, c[0x0][0xb10] ;  /* 0x00016200ff0c77ac */ /* 0x000e620008000c00 */
[----:B------:R-:W2:Y:S01]  /*10f0*/  LDCU UR6, c[0x0][0x370] ;  /* 0x00006e00ff0677ac */ /* 0x000ea20008000800 */
[----:B------:R-:W3:Y:S01]  /*1100*/  LDCU UR5, c[0x0][0x374] ;  /* 0x00006e80ff0577ac */ /* 0x000ee20008000800 */
[----:B------:R-:W4:Y:S01]  /*1110*/  LDCU UR26, c[0x0][0xb0c] ;  /* 0x00016180ff1a77ac */ /* 0x000f220008000800 */
[----:B------:R-:W4:Y:S01]  /*1120*/  LDCU UR4, c[0x0][0xb20] ;  /* 0x00016400ff0477ac */ /* 0x000f220008000800 */
[----:B------:R-:W4:Y:S01]  /*1130*/  LDCU.64 UR8, c[0x0][0xb28] ;  /* 0x00016500ff0877ac */ /* 0x000f220008000a00 */
[----:B-1----:R-:W-:Y:S02]  /*1140*/  UISETP.NE.AND UP0, UPT, UR14, 0x1, UPT ;  /* 0x000000010e00788c */ /* 0x002fe4000bf05270 */
[----:B---3--:R-:W-:Y:S02]  /*1150*/  UIMAD.WIDE.U32 UR10, UR5, UR15, URZ ;  /* 0x0000000f050a72a5 */ /* 0x008fe4000f8e00ff */
[----:B--2---:R-:W-:-:S02]  /*1160*/  UIMAD.WIDE.U32 UR22, UR6, UR12, URZ ;  /* 0x0000000c061672a5 */ /* 0x004fc4000f8e00ff */
[----:B----4-:R-:W-:Y:S02]  /*1170*/  UISETP.NE.AND UP1, UPT, UR26, 0x1, UPT ;  /* 0x000000011a00788c */ /* 0x010fe4000bf25270 */
[----:B------:R-:W-:Y:S01]  /*1180*/  UISETP.NE.AND UP2, UPT, UR21, 0x1, UPT ;  /* 0x000000011500788c */ /* 0x000fe2000bf45270 */
[----:B------:R-:W-:Y:S02]  /*1190*/  UMOV UR10, UR11 ;  /* 0x0000000b000a7c82 */ /* 0x000fe40008000000 */
[----:B------:R-:W-:Y:S01]  /*11a0*/  UMOV UR22, UR23 ;  /* 0x0000001700167c82 */ /* 0x000fe20008000000 */
[----:B------:R-:W-:Y:S02]  /*11b0*/  @UP0 USHF.R.U32.HI UR5, URZ, UR4, UR10 ;  /* 0x00000004ff050299 */ /* 0x000fe4000801160a */
[----:B------:R-:W-:Y:S02]  /*11c0*/  UIMAD.WIDE.U32 UR24, UR20, UR15, URZ ;  /* 0x0000000f141872a5 */ /* 0x000fe4000f8e00ff */
[----:B------:R-:W-:-:S02]  /*11d0*/  UIMAD.WIDE.U32 UR10, UR5, UR8, URZ ;  /* 0x00000008050a72a5 */ /* 0x000fc4000f8e00ff */
[----:B------:R-:W-:Y:S02]  /*11e0*/  @UP1 USHF.R.U32.HI UR6, URZ, UR13, UR22 ;  /* 0x0000000dff061299 */ /* 0x000fe40008011616 */
[----:B------:R-:W-:Y:S02]  /*11f0*/  UIMAD.WIDE.U32 UR18, UR16, UR12, URZ ;  /* 0x0000000c101272a5 */ /* 0x000fe4000f8e00ff */
[----:B------:R-:W-:Y:S01]  /*1200*/  UIMAD.WIDE.U32 UR22, UR6, UR8, URZ ;  /* 0x00000008061672a5 */ /* 0x000fe2000f8e00ff */
[----:B------:R-:W-:Y:S01]  /*1210*/  UMOV UR24, UR25 ;  /* 0x0000001900187c82 */ /* 0x000fe20008000000 */
[----:B------:R-:W-:Y:S01]  /*1220*/  UMOV UR10, UR11 ;  /* 0x0000000b000a7c82 */ /* 0x000fe20008000000 */
[----:B------:R-:W-:Y:S02]  /*1230*/  USHF.R.U32.HI UR24, URZ, UR4, UR24 ;  /* 0x00000004ff187299 */ /* 0x000fe40008011618 */
[----:B------:R-:W-:Y:S02]  /*1240*/  @UP2 USHF.R.U32.HI UR5, URZ, UR9, UR10 ;  /* 0x00000009ff052299 */ /* 0x000fe4000801160a */
[----:B------:R-:W-:Y:S01]  /*1250*/  UMOV UR7, UR23 ;  /* 0x0000001700077c82 */ /* 0x000fe20008000000 */
[----:B------:R-:W-:Y:S01]  /*1260*/  UMOV UR18, UR19 ;  /* 0x0000001300127c82 */ /* 0x000fe20008000000 */
[----:B------:R-:W-:-:S02]  /*1270*/  @UP2 USHF.R.U32.HI UR6, URZ, UR9, UR7 ;  /* 0x00000009ff062299 */ /* 0x000fc40008011607 */
[----:B------:R-:W-:Y:S02]  /*1280*/  USHF.R.U32.HI UR13, URZ, UR13, UR18 ;  /* 0x0000000dff0d7299 */ /* 0x000fe40008011612 */
[----:B------:R-:W-:Y:S02]  /*1290*/  USEL UR4, UR20, UR24, !UP0 ;  /* 0x0000001814047287 */ /* 0x000fe4000c000000 */
[----:B------:R-:W-:Y:S02]  /*12a0*/  UIMAD UR7, UR5, UR21, URZ ;  /* 0x00000015050772a4 */ /* 0x000fe4000f8e02ff */
[----:B------:R-:W-:Y:S02]  /*12b0*/  USEL UR5, UR16, UR13, !UP1 ;  /* 0x0000000d10057287 */ /* 0x000fe4000c800000 */
[----:B------:R-:W-:Y:S02]  /*12c0*/  UIMAD UR12, UR6, UR21, URZ ;  /* 0x00000015060c72a4 */ /* 0x000fe4000f8e02ff */
[----:B------:R-:W-:-:S02]  /*12d0*/  UISETP.GE.AND UP0, UPT, UR4, UR7, UPT ;  /* 0x000000070400728c */ /* 0x000fc4000bf06270 */
[----:B------:R-:W-:Y:S02]  /*12e0*/  UIMAD.WIDE.U32 UR10, UR4, UR8, URZ ;  /* 0x00000008040a72a5 */ /* 0x000fe4000f8e00ff */
[----:B------:R-:W-:Y:S02]  /*12f0*/  UISETP.GE.OR UP0, UPT, UR5, UR12, UP0 ;  /* 0x0000000c0500728c */ /* 0x000fe40008706670 */
[----:B------:R-:W-:Y:S02]  /*1300*/  UIMAD.WIDE.U32 UR12, UR5, UR8, URZ ;  /* 0x00000008050c72a5 */ /* 0x000fe4000f8e00ff */
[----:B------:R-:W-:Y:S01]  /*1310*/  UIADD3 UR10, UPT, UPT, -UR4, URZ, URZ ;  /* 0x000000ff040a7290 */ /* 0x000fe2000fffe1ff */
[----:B------:R-:W-:Y:S01]  /*1320*/  UMOV UR8, UR11 ;  /* 0x0000000b00087c82 */ /* 0x000fe20008000000 */
[----:B------:R-:W-:Y:S02]  /*1330*/  UIADD3 UR11, UPT, UPT, -UR5, URZ, URZ ;  /* 0x000000ff050b7290 */ /* 0x000fe4000fffe1ff */
[----:B------:R-:W-:-:S03]  /*1340*/  USHF.R.U32.HI UR8, URZ, UR9, UR8 ;  /* 0x00000009ff087299 */ /* 0x000fc60008011608 */
[----:B------:R-:W-:Y:S01]  /*1350*/  @!UP0 UMOV UR7, UR13 ;  /* 0x0000000d00078c82 */ /* 0x000fe20008000000 */
[----:B------:R-:W-:Y:S02]  /*1360*/  UIMAD UR20, UR14, UR10, UR20 ;  /* 0x0000000a0e1472a4 */ /* 0x000fe4000f8e0214 */
[----:B------:R-:W-:Y:S02]  /*1370*/  USEL UR8, UR4, UR8, !UP2 ;  /* 0x0000000804087287 */ /* 0x000fe4000d000000 */
[----:B------:R-:W-:Y:S02]  /*1380*/  @!UP0 USHF.R.U32.HI UR7, URZ, UR9, UR7 ;  /* 0x00000009ff078299 */ /* 0x000fe40008011607 */
[----:B------:R-:W-:Y:S02]  /*1390*/  UIADD3 UR9, UPT, UPT, -UR8, URZ, URZ ;  /* 0x000000ff08097290 */ /* 0x000fe4000fffe1ff */
[----:B------:R-:W-:Y:S02]  /*13a0*/  @!UP0 USEL UR7, UR5, UR7, !UP2 ;  /* 0x0000000705078287 */ /* 0x000fe4000d000000 */
[----:B------:R-:W-:-:S02]  /*13b0*/  UIMAD UR9, UR21, UR9, UR4 ;  /* 0x00000009150972a4 */ /* 0x000fc4000f8e0204 */
[----:B------:R-:W-:Y:S02]  /*13c0*/  @!UP0 UIADD3 UR8, UPT, UPT, UR8, -UR7, URZ ;  /* 0x8000000708088290 */ /* 0x000fe4000fffe0ff */
[----:B------:R-:W-:Y:S02]  /*13d0*/  @!UP0 UIMAD UR6, UR9, UR6, UR7 ;  /* 0x00000006090682a4 */ /* 0x000fe4000f8e0207 */
[----:B------:R-:W-:Y:S02]  /*13e0*/  @!UP0 UIMAD UR4, UR8, UR21, UR5 ;  /* 0x00000015080482a4 */ /* 0x000fe4000f8e0205 */
[----:B------:R-:W-:Y:S02]  /*13f0*/  UIMAD UR16, UR26, UR11, UR16 ;  /* 0x0000000b1a1072a4 */ /* 0x000fe4000f8e0210 */
[----:B------:R-:W-:Y:S01]  /*1400*/  UIMAD UR20, UR4, UR14, UR20 ;  /* 0x0000000e041472a4 */ /* 0x000fe2000f8e0214 */
[----:B------:R-:W-:Y:S02]  /*1410*/  @!UP0 UMOV UR5, UR6 ;  /* 0x0000000600058c82 */ /* 0x000fe40008000000 */
[----:B------:R-:W-:-:S12]  /*1420*/  UIMAD UR16, UR5, UR26, UR16 ;  /* 0x0000001a051072a4 */ /* 0x000fd8000f8e0210 */
.L_x_18:
[----:B------:R-:W-:Y:S02]  /*1430*/  UISETP.NE.AND UP1, UPT, UR27, 0x1, UPT ;  /* 0x000000011b00788c */ /* 0x000fe4000bf25270 */
[----:B------:R-:W-:Y:S02]  /*1440*/  UISETP.NE.AND UP0, UPT, UR17, 0x2, UPT ;  /* 0x000000021100788c */ /* 0x000fe4000bf05270 */
[----:B------:R-:W-:-:S05]  /*1450*/  ULOP3.LUT UR28, UR28, 0x1000, URZ, 0xc0, !UPT ;  /* 0x000010001c1c7892 */ /* 0x000fca000f8ec0ff */
[----:B------:R-:W-:Y:S07]  /*1460*/  BRA.U UP1, `(.L_x_19) ;  /* 0x0000000101447547 */ /* 0x000fee000b800000 */
[----:B------:R-:W1:Y:S01]  /*1470*/  LDCU.128 UR8, c[0x0][0xb10] ;  /* 0x00016200ff0877ac */ /* 0x000e620008000c00 */
[----:B------:R-:W2:Y:S01]  /*1480*/  LDCU UR12, c[0x0][0xb0c] ;  /* 0x00016180ff0c77ac */ /* 0x000ea20008000800 */
[----:B------:R-:W3:Y:S01]  /*1490*/  LDCU UR13, c[0x0][0xb20] ;  /* 0x00016400ff0d77ac */ /* 0x000ee20008000800 */
[----:B-1----:R-:W-:Y:S02]  /*14a0*/  UIMAD.WIDE.U32 UR6, UR16, UR8, URZ ;  /* 0x00000008100672a5 */ /* 0x002fe4000f8e00ff */
[----:B------:R-:W-:Y:S02]  /*14b0*/  UIMAD.WIDE.U32 UR4, UR20, UR11, URZ ;  /* 0x0000000b140472a5 */ /* 0x000fe4000f8e00ff */
[----:B--2---:R-:W-:Y:S02]  /*14c0*/  UISETP.NE.AND UP2, UPT, UR12, 0x1, UPT ;  /* 0x000000010c00788c */ /* 0x004fe4000bf45270 */
[----:B------:R-:W-:Y:S01]  /*14d0*/  UISETP.NE.AND UP1, UPT, UR10, 0x1, UPT ;  /* 0x000000010a00788c */ /* 0x000fe2000bf25270 */
[----:B------:R-:W-:-:S02]  /*14e0*/  UMOV UR6, UR7 ;  /* 0x0000000700067c82 */ /* 0x000fc40008000000 */
[----:B------:R-:W-:Y:S01]  /*14f0*/  UMOV UR4, UR5 ;  /* 0x0000000500047c82 */ /* 0x000fe20008000000 */
[----:B------:R-:W-:Y:S02]  /*1500*/  USHF.R.U32.HI UR6, URZ, UR9, UR6 ;  /* 0x00000009ff067299 */ /* 0x000fe40008011606 */
[----:B---3--:R-:W-:Y:S02]  /*1510*/  USHF.R.U32.HI UR4, URZ, UR13, UR4 ;  /* 0x0000000dff047299 */ /* 0x008fe40008011604 */
[----:B------:R-:W-:Y:S02]  /*1520*/  USEL UR5, UR16, UR6, !UP2 ;  /* 0x0000000610057287 */ /* 0x000fe4000d000000 */
[----:B------:R-:W-:-:S04]  /*1530*/  USEL UR4, UR20, UR4, !UP1 ;  /* 0x0000000414047287 */ /* 0x000fc8000c800000 */
[----:B------:R-:W-:Y:S02]  /*1540*/  UIADD3 UR6, UPT, UPT, UR5, -UR4, URZ ;  /* 0x8000000405067290 */ /* 0x000fe4000fffe0ff */
[----:B------:R-:W-:Y:S02]  /*1550*/  UIADD3 UR4, UPT, UPT, -UR5, UR4, URZ ;  /* 0x0000000405047290 */ /* 0x000fe4000fffe1ff */
[----:B------:R-:W-:Y:S02]  /*1560*/  UIMAD UR20, UR6, UR10, UR20 ;  /* 0x0000000a061472a4 */ /* 0x000fe4000f8e0214 */
[----:B------:R-:W-:-:S12]  /*1570*/  UIMAD UR16, UR4, UR12, UR16 ;  /* 0x0000000c041072a4 */ /* 0x000fd8000f8e0210 */
.L_x_19:
[----:B------:R-:W-:Y:S05]  /*1580*/  BRA.U !UP5, `(.L_x_20) ;  /* 0x000000010d0c7547 */ /* 0x000fea000b800000 */
[----:B------:R-:W-:Y:S01]  /*1590*/  UCGABAR_WAIT ;  /* 0x0000000000007dc7 */ /* 0x000fe20008000000 */
[----:B------:R-:W-:Y:S01]  /*15a0*/  CCTL.IVALL ;  /* 0x00000000ff00798f */ /* 0x000fe20002000000 */
[----:B------:R-:W-:Y:S05]  /*15b0*/  BRA `(.L_x_21) ;  /* 0x0000000000047947 */ /* 0x000fea0003800000 */
.L_x_20:
[----:B------:R-:W-:Y:S06]  /*15c0*/  BAR.SYNC.DEFER_BLOCKING 0x0 ;  /* 0x0000000000007b1d */ /* 0x000fec0000010000 */
.L_x_21:
[----:B------:R-:W-:Y:S05]  /*15d0*/  BRA.U UP0, `(.L_x_22) ;  /* 0x0000001100907547 */ /* 0x000fea000b800000 */
[----:B------:R-:W1:Y:S01]  /*15e0*/  LDCU UR6, c[0x0][0x38c] ;  /* 0x00007180ff0677ac */ /* 0x000e620008000800 */
[----:B------:R-:W2:Y:S01]  /*15f0*/  S2UR UR8, SR_CgaCtaId ;  /* 0x00000000000879c3 */ /* 0x000ea20000008800 */
[----:B------:R-:W-:Y:S01]  /*1600*/  PLOP3.LUT P1, PT, PT, PT, UP3, 0x80, 0x8 ;  /* 0x000000000008781c */ /* 0x000fe20003f2f038 */
[----:B------:R-:W-:Y:S01]  /*1610*/  IMAD.MOV.U32 R12, RZ, RZ, 0x1 ;  /* 0x00000001ff0c7424 */ /* 0x000fe200078e00ff */
[----:B------:R-:W-:Y:S01]  /*1620*/  UMOV UR7, 0x400 ;  /* 0x0000040000077882 */ /* 0x000fe20000000000 */
[----:B------:R-:W-:Y:S01]  /*1630*/  UISETP.NE.AND UP1, UPT, UR17, URZ, UPT ;  /* 0x000000ff1100728c */ /* 0x000fe2000bf25270 */
[----:B------:R-:W-:Y:S02]  /*1640*/  ISETP.EQ.OR P2, PT, R0, RZ, P3 ;  /* 0x000000ff0000720c */ /* 0x000fe40001f42670 */
[----:B------:R-:W-:Y:S02]  /*1650*/  CS2R R10, SRZ ;  /* 0x00000000000a7805 */ /* 0x000fe4000001ff00 */
[----:B------:R-:W-:Y:S01]  /*1660*/  PLOP3.LUT P1, PT, P1, PT, PT, 0x8, 0x80 ;  /* 0x000000000080781c */ /* 0x000fe20000f2e170 */
[----:B------:R-:W-:Y:S01]  /*1670*/  IMAD.MOV.U32 R9, RZ, RZ, RZ ;  /* 0x000000ffff097224 */ /* 0x000fe200078e00ff */
[----:B------:R-:W3:Y:S01]  /*1680*/  LDCU UR40, c[0x0][0x370] ;  /* 0x00006e00ff2877ac */ /* 0x000ee20008000800 */
[----:B------:R-:W-:Y:S01]  /*1690*/  IMAD.MOV.U32 R8, RZ, RZ, 0x1 ;  /* 0x00000001ff087424 */ /* 0x000fe200078e00ff */
[----:B------:R-:W4:Y:S01]  /*16a0*/  LDCU.64 UR26, c[0x0][0x348] ;  /* 0x00006900ff1a77ac */ /* 0x000f220008000a00 */
[----:B-1----:R-:W-:-:S02]  /*16b0*/  UIADD3 UR5, UPT, UPT, UR6, 0x7f, URZ ;  /* 0x0000007f06057890 */ /* 0x002fc4000fffe0ff */
[----:B------:R-:W-:Y:S02]  /*16c0*/  USHF.R.U32.HI UR45, URZ, 0x7, UR28 ;  /* 0x00000007ff2d7899 */ /* 0x000fe4000801161c */
[----:B------:R-:W-:Y:S02]  /*16d0*/  USHF.R.S32.HI UR4, URZ, 0x1f, UR5 ;  /* 0x0000001fff047899 */ /* 0x000fe40008011405 */
[----:B------:R-:W-:Y:S02]  /*16e0*/  UIADD3 UR46, UPT, UPT, UR6, 0xfe, URZ ;  /* 0x000000fe062e7890 */ /* 0x000fe4000fffe0ff */
[----:B------:R-:W-:Y:S02]  /*16f0*/  ULEA.HI UR4, UR4, UR5, URZ, 0x7 ;  /* 0x0000000504047291 */ /* 0x000fe4000f8f38ff */
[----:B--2---:R-:W-:Y:S02]  /*1700*/  ULEA UR7, UR8, UR7, 0x18 ;  /* 0x0000000708077291 */ /* 0x004fe4000f8ec0ff */
[----:B------:R-:W-:-:S02]  /*1710*/  USHF.R.S32.HI UR43, URZ, 0x7, UR4 ;  /* 0x00000007ff2b7899 */ /* 0x000fc40008011404 */
[----:B------:R-:W-:Y:S02]  /*1720*/  UIADD3 UR4, UPT, UPT, UR6, -0x1, URZ ;  /* 0xffffffff06047890 */ /* 0x000fe4000fffe0ff */
[----:B------:R-:W-:Y:S02]  /*1730*/  UISETP.LT.U32.AND UP0, UPT, UR43, 0x3, UPT ;  /* 0x000000032b00788c */ /* 0x000fe4000bf01070 */
[----:B------:R-:W-:Y:S02]  /*1740*/  UISETP.GE.U32.AND UP2, UPT, UR4, -0xff, UPT ;  /* 0xffffff010400788c */ /* 0x000fe4000bf46070 */
[----:B------:R-:W-:Y:S01]  /*1750*/  USEL UR41, UR43, 0x3, UP0 ;  /* 0x000000032b297887 */ /* 0x000fe20008000000 */
[----:B------:R-:W1:Y:S03]  /*1760*/  LDCU UR39, c[0x0][0x374] ;  /* 0x00006e80ff2777ac */ /* 0x000e660008000800 */
[----:B------:R-:W-:-:S02]  /*1770*/  UIADD3 UR21, UPT, UPT, UR41, -0x1, URZ ;  /* 0xffffffff29157890 */ /* 0x000fc4000fffe0ff */
[----:B------:R-:W-:-:S03]  /*1780*/  USEL UR24, UR38, 0x2, UP1 ;  /* 0x0000000226187887 */ /* 0x000fc60008800000 */
[----:B------:R-:W-:Y:S02]  /*1790*/  @UP2 UIADD3 UR21, UPT, UPT, UR41, URZ, URZ ;  /* 0x000000ff29152290 */ /* 0x000fe4000fffe0ff */
[----:B------:R-:W-:Y:S02]  /*17a0*/  UIADD3 UR29, UPT, UPT, UR7, 0x4400, UR28 ;  /* 0x00004400071d7890 */ /* 0x000fe4000fffe01c */
[----:B------:R-:W-:Y:S02]  /*17b0*/  UIADD3 UR44, UPT, UPT, UR43, -UR41, URZ ;  /* 0x800000292b2c7290 */ /* 0x000fe4000fffe0ff */
[----:B------:R-:W-:Y:S01]  /*17c0*/  UIADD3 UR21, UPT, UPT, UR21, 0x1, URZ ;  /* 0x0000000115157890 */ /* 0x000fe2000fffe0ff */
[----:B---34-:R-:W-:-:S11]  /*17d0*/  UMOV UR5, URZ ;  /* 0x000000ff00057c82 */ /* 0x018fd60008000000 */
.L_x_42:
[----:B------:R-:W2:Y:S02]  /*17e0*/  S2UR UR4, SR_CgaCtaId ;  /* 0x00000000000479c3 */ /* 0x000ea40000008800 */
[----:B--2---:R-:W-:-:S09]  /*17f0*/  UISETP.NE.AND UP0, UPT, UR4, URZ, UPT ;  /* 0x000000ff0400728c */ /* 0x004fd2000bf05270 */
[----:B-1----:R-:W-:Y:S05]  /*1800*/  BRA.U UP0, `(.L_x_23) ;  /* 0x0000000100287547 */ /* 0x002fea000b800000 */
[----:B------:R-:W-:Y:S02]  /*1810*/  LEA R0, R9, UR7, 0x3 ;  /* 0x0000000709007c11 */ /* 0x000fe4000f8e18ff */
[----:B------:R-:W-:-:S04]  /*1820*/  SHF.L.U32 R3, R8, 0x1f, RZ ;  /* 0x0000001f08037819 */ /* 0x000fc800000006ff */
[----:B------:R-:W2:Y:S02]  /*1830*/  SYNCS.PHASECHK.TRANS64.TRYWAIT P0, [R0+URZ+0xd0], R3 ;  /* 0x0000d003000075a7 */ /* 0x000ea400080011ff */
[----:B--2---:R-:W-:Y:S05]  /*1840*/  @!P0 BRA `(.L_x_24) ;  /* 0x0000005c00cc8947 */ /* 0x004fea0003800000 */
.L_x_111:
[----:B------:R3:W-:Y:S01]  /*1850*/  SYNCS.ARRIVE.TRANS64.A1T0 RZ, [R0+URZ+0xc0], RZ ;  /* 0x0000c0ff00ff79a7 */ /* 0x0007e200081000ff */
[----:B------:R-:W-:-:S05]  /*1860*/  VIADD R9, R9, 0x1 ;  /* 0x0000000109097836 */ /* 0x000fca0000000000 */
[----:B------:R-:W-:-:S04]  /*1870*/  ISETP.NE.AND P0, PT, R9, 0x2, PT ;  /* 0x000000020900780c */ /* 0x000fc80003f05270 */
[----:B--2---:R-:W-:Y:S02]  /*1880*/  SEL R3, RZ, 0x1, P0 ;  /* 0x00000001ff037807 */ /* 0x004fe40000000000 */
[----:B------:R-:W-:Y:S02]  /*1890*/  SEL R9, R9, RZ, P0 ;  /* 0x000000ff09097207 */ /* 0x000fe40000000000 */
[----:B------:R-:W-:-:S07]  /*18a0*/  LOP3.LUT R8, R8, R3, RZ, 0x3c, !PT ;  /* 0x0000000308087212 */ /* 0x000fce00078e3cff */
.L_x_23:
[----:B------:R-:W-:Y:S01]  /*18b0*/  ULEA UR4, UR5, UR7, 0x3 ;  /* 0x0000000705047291 */ /* 0x000fe2000f8e18ff */
[----:B---3--:R-:W-:Y:S01]  /*18c0*/  SHF.L.U32 R0, R12, 0x1f, RZ ;  /* 0x0000001f0c007819 */ /* 0x008fe200000006ff */
[----:B------:R-:W-:Y:S02]  /*18d0*/  UISETP.GE.U32.AND UP0, UPT, UR46, 0xff, UPT ;  /* 0x000000ff2e00788c */ /* 0x000fe4000bf06070 */
[----:B------:R-:W-:Y:S02]  /*18e0*/  USHF.L.U32 UR11, UR20, 0x7, URZ ;  /* 0x00000007140b7899 */ /* 0x000fe400080006ff */
[----:B------:R-:W-:Y:S01]  /*18f0*/  ULEA UR35, UR16, UR45, 0x6 ;  /* 0x0000002d10237291 */ /* 0x000fe2000f8e30ff */
[----:B------:R-:W-:Y:S02]  /*1900*/  UMOV UR13, URZ ;  /* 0x000000ff000d7c82 */ /* 0x000fe40008000000 */
[----:B------:R2:W3:Y:S02]  /*1910*/  SYNCS.PHASECHK.TRANS64.TRYWAIT P0, [UR4+0x18], R0 ;  /* 0x00001800ff0075a7 */ /* 0x0004e40008001104 */
[----:B------:R-:W-:Y:S07]  /*1920*/  BRA.U !UP0, `(.L_x_25) ;  /* 0x0000000108bc7547 */ /* 0x000fee000b800000 */
[----:B------:R-:W-:Y:S01]  /*1930*/  UMOV UR6, URZ ;  /* 0x000000ff00067c82 */ /* 0x000fe20008000000 */
[----:B------:R-:W-:-:S05]  /*1940*/  UMOV UR4, UR5 ;  /* 0x0000000500047c82 */ /* 0x000fca0008000000 */
.L_x_31:
[----:B------:R-:W-:Y:S01]  /*1950*/  ULEA UR33, UR4, UR7, 0x3 ;  /* 0x0000000704217291 */ /* 0x000fe2000f8e18ff */
[----:B---3--:R-:W-:Y:S01]  /*1960*/  @!P3 MOV R2, 0x6000 ;  /* 0x000060000002b802 */ /* 0x008fe20000000f00 */
[----:B-1-3--:R-:W-:Y:S10]  /*1970*/  @P0 BRA `(.L_x_26) ;  /* 0x00000000000c0947 */ /* 0x00aff40003800000 */
[----:B------:R-:W-:-:S04]  /*1980*/  SHF.L.U32 R3, R12, 0x1f, RZ ;  /* 0x0000001f0c037819 */ /* 0x000fc800000006ff */
[----:B------:R-:W3:Y:S02]  /*1990*/  SYNCS.PHASECHK.TRANS64.TRYWAIT P0, [UR33+0x18], R3 ;  /* 0x00001803ff0075a7 */ /* 0x000ee40008001121 */
[----:B---3--:R-:W-:Y:S05]  /*19a0*/  @!P0 BRA `(.L_x_27) ;  /* 0x0000005c00888947 */ /* 0x008fea0003800000 */
.L_x_26:
[----:B------:R3:W-:Y:S01]  /*19b0*/  @!P3 SYNCS.ARRIVE.TRANS64 RZ, [UR33], R2 ;  /* 0x00000002ffffb9a7 */ /* 0x0007e20008000021 */
[----:B------:R-:W-:-:S04]  /*19c0*/  ULOP3.LUT UR5, UR24, 0x2, URZ, 0xfc, !UPT ;  /* 0x0000000218057892 */ /* 0x000fc8000f8efcff */
[----:B------:R-:W-:-:S09]  /*19d0*/  UISETP.NE.AND UP0, UPT, UR5, 0x2, UPT ;  /* 0x000000020500788c */ /* 0x000fd2000bf05270 */
[----:B------:R-:W-:Y:S05]  /*19e0*/  BRA.U UP0, `(.L_x_28) ;  /* 0x0000000100047547 */ /* 0x000fea000b800000 */
[----:B-1----:R-:W-:Y:S05]  /*19f0*/  BPT.TRAP 0x1 ;  /* 0x000000040000795c */ /* 0x002fea0000300000 */
.L_x_28:
[----:B------:R-:W-:Y:S04]  /*1a00*/  BSSY.RECONVERGENT B0, `(.L_x_29) ;  /* 0x0000003000007945 */ /* 0x000fe80003800200 */
[----:B------:R-:W-:Y:S05]  /*1a10*/  @P2 BRA `(.L_x_30) ;  /* 0x0000000000042947 */ /* 0x000fea0003800000 */
[----:B-1----:R-:W-:Y:S05]  /*1a20*/  BPT.TRAP 0x1 ;  /* 0x000000040000795c */ /* 0x002fea0000300000 */
.L_x_30:
[----:B-1----:R-:W-:Y:S05]  /*1a30*/  BSYNC.RECONVERGENT B0 ;  /* 0x0000000000007941 */ /* 0x002fea0003800200 */
.L_x_29:
[----:B------:R-:W-:Y:S02]  /*1a40*/  UIADD3 UR5, UPT, UPT, UR4, 0x1, URZ ;  /* 0x0000000104057890 */ /* 0x000fe4000fffe0ff */
[----:B------:R-:W-:Y:S02]  /*1a50*/  ULEA UR32, UR4, UR28, 0xd ;  /* 0x0000001c04207291 */ /* 0x000fe4000f8e68ff */
[----:B------:R-:W-:Y:S02]  /*1a60*/  UISETP.NE.AND UP0, UPT, UR5, 0x3, UPT ;  /* 0x000000030500788c */ /* 0x000fe4000bf05270 */
[----:B------:R-:W-:Y:S02]  /*1a70*/  UIADD3 UR16, UP1, UPT, UR26, 0x80, URZ ;  /* 0x000000801a107890 */ /* 0x000fe4000ff3e0ff */
[----:B------:R-:W-:Y:S02]  /*1a80*/  USEL UR9, URZ, 0x1, UP0 ;  /* 0x00000001ff097887 */ /* 0x000fe40008000000 */
[----:B------:R-:W-:-:S02]  /*1a90*/  USEL UR5, UR5, URZ, UP0 ;  /* 0x000000ff05057287 */ /* 0x000fc40008000000 */
[----:B------:R-:W-:Y:S02]  /*1aa0*/  UIADD3 UR14, UP0, UPT, UR26, 0x180, URZ ;  /* 0x000001801a0e7890 */ /* 0x000fe4000ff1e0ff */
[----:B------:R-:W-:Y:S01]  /*1ab0*/  ULEA UR8, UR5, UR7, 0x3 ;  /* 0x0000000705087291 */ /* 0x000fe2000f8e18ff */
[----:B------:R-:W-:Y:S01]  /*1ac0*/  LOP3.LUT R12, R12, UR9, RZ, 0x3c, !PT ;  /* 0x000000090c0c7c12 */ /* 0x000fe2000f8e3cff */
[----:B------:R-:W-:Y:S02]  /*1ad0*/  USHF.L.U32 UR34, UR6, 0x7, URZ ;  /* 0x0000000706227899 */ /* 0x000fe400080006ff */
[----:B------:R-:W-:Y:S01]  /*1ae0*/  UIADD3.X UR17, UPT, UPT, URZ, UR27, URZ, UP1, !UPT ;  /* 0x0000001bff117290 */ /* 0x000fe20008ffe4ff */
[----:B--2---:R-:W-:Y:S01]  /*1af0*/  SHF.L.U32 R0, R12, 0x1f, RZ ;  /* 0x0000001f0c007819 */ /* 0x004fe200000006ff */
[----:B------:R-:W-:Y:S02]  /*1b00*/  UIADD3 UR32, UPT, UPT, UR7, 0x4400, UR32 ;  /* 0x0000440007207890 */ /* 0x000fe4000fffe020 */
[----:B------:R-:W-:Y:S01]  /*1b10*/  UIADD3.X UR15, UPT, UPT, URZ, UR27, URZ, UP0, !UPT ;  /* 0x0000001bff0f7290 */ /* 0x000fe200087fe4ff */
[----:B------:R4:W1:Y:S01]  /*1b20*/  SYNCS.PHASECHK.TRANS64.TRYWAIT P0, [UR8+0x18], R0 ;  /* 0x00001800ff0075a7 */ /* 0x0008620008001108 */
[----:B------:R-:W-:Y:S01]  /*1b30*/  ULEA UR8, UR4, UR7, 0xe ;  /* 0x0000000704087291 */ /* 0x000fe2000f8e70ff */
[----:B------:R-:W-:Y:S01]  /*1b40*/  UMOV UR13, 0x30000 ;  /* 0x00030000000d7882 */ /* 0x000fe20000000000 */
[----:B------:R-:W-:-:S02]  /*1b50*/  UMOV UR18, 0x0 ;  /* 0x0000000000127882 */ /* 0x000fc40000000000 */
[----:B------:R-:W-:Y:S01]  /*1b60*/  UIADD3 UR8, UPT, UPT, UR8, 0xa400, URZ ;  /* 0x0000a40008087890 */ /* 0x000fe2000fffe0ff */
[----:B------:R-:W-:Y:S01]  /*1b70*/  UMOV UR19, 0x10000000 ;  /* 0x1000000000137882 */ /* 0x000fe20000000000 */
[----:B------:R-:W-:Y:S01]  /*1b80*/  UMOV UR12, UR36 ;  /* 0x00000024000c7c82 */ /* 0x000fe20008000000 */
[----:B------:R-:W-:Y:S01]  /*1b90*/  UMOV UR9, UR33 ;  /* 0x0000002100097c82 */ /* 0x000fe20008000000 */
[----:B------:R-:W-:Y:S01]  /*1ba0*/  UMOV UR10, UR34 ;  /* 0x00000022000a7c82 */ /* 0x000fe20008000000 */
[----:B------:R2:W-:Y:S01]  /*1bb0*/  UTMALDG.3D.MULTICAST [UR32], [UR16], UR13, desc[UR18] ;  /* 0x00001220100073b4 */ /* 0x0005e2000801180d */
[----:B------:R-:W-:Y:S01]  /*1bc0*/  UIADD3 UR6, UPT, UPT, UR6, 0x1, URZ ;  /* 0x0000000106067890 */ /* 0x000fe2000fffe0ff */
[----:B------:R-:W-:-:S03]  /*1bd0*/  UMOV UR4, UR5 ;  /* 0x0000000500047c82 */ /* 0x000fc60008000000 */
[----:B------:R-:W-:Y:S01]  /*1be0*/  UISETP.NE.AND UP0, UPT, UR6, UR21, UPT ;  /* 0x000000150600728c */ /* 0x000fe2000bf05270 */
[----:B------:R4:W-:Y:S01]  /*1bf0*/  UTMALDG.3D [UR8], [UR14], desc[UR18] ;  /* 0x000012080e0075b4 */ /* 0x0009e20008011000 */
[----:B--2---:R-:W-:-:S07]  /*1c00*/  UMOV UR13, UR21 ;  /* 0x00000015000d7c82 */ /* 0x004fce0008000000 */
[----:B----4-:R-:W-:Y:S05]  /*1c10*/  BRA.U UP0, `(.L_x_31) ;  /* 0xfffffffd004c7547 */ /* 0x010fea000b83ffff */
.L_x_25:
[----:B------:R-:W-:Y:S01]  /*1c20*/  ULEA UR4, UR5, UR7, 0x3 ;  /* 0x0000000705047291 */ /* 0x000fe2000f8e18ff */
[----:B--2---:R-:W-:Y:S01]  /*1c30*/  SHF.L.U32 R0, R12, 0x1f, RZ ;  /* 0x0000001f0c007819 */ /* 0x004fe200000006ff */
[----:B------:R-:W-:Y:S01]  /*1c40*/  @!P1 SYNCS.ARRIVE.TRANS64.A1T0 RZ, [UR7+0x58], RZ ;  /* 0x000058ffffff99a7 */ /* 0x000fe20008100007 */
[----:B------:R-:W-:-:S06]  /*1c50*/  UISETP.GT.AND UP0, UPT, UR43, UR41, UPT ;  /* 0x000000292b00728c */ /* 0x000fcc000bf04270 */
[----:B-1-3--:R1:W2:Y:S03]  /*1c60*/  SYNCS.PHASECHK.TRANS64.TRYWAIT P0, [UR4+0x18], R0 ;  /* 0x00001800ff0075a7 */ /* 0x00a2a60008001104 */
[----:B------:R-:W-:Y:S05]  /*1c70*/  BRA.U !UP0, `(.L_x_32) ;  /* 0x0000000108bc7547 */ /* 0x000fea000b800000 */
[----:B------:R-:W-:Y:S01]  /*1c80*/  UIADD3 UR25, UPT, UPT, UR44, UR13, URZ ;  /* 0x0000000d2c197290 */ /* 0x000fe2000fffe0ff */
[----:B------:R-:W-:-:S11]  /*1c90*/  UMOV UR4, UR5 ;  /* 0x0000000500047c82 */ /* 0x000fd60008000000 */
.L_x_38:
[----:B------:R-:W-:Y:S01]  /*1ca0*/  ULEA UR17, UR4, UR7, 0x3 ;  /* 0x0000000704117291 */ /* 0x000fe2000f8e18ff */
[----:B--2---:R-:W-:Y:S01]  /*1cb0*/  @!P3 MOV R2, 0x6000 ;  /* 0x000060000002b802 */ /* 0x004fe20000000f00 */
[----:B--2-4-:R-:W-:Y:S10]  /*1cc0*/  @P0 BRA `(.L_x_33) ;  /* 0x00000000000c0947 */ /* 0x014ff40003800000 */
[----:B------:R-:W-:-:S04]  /*1cd0*/  SHF.L.U32 R3, R12, 0x1f, RZ ;  /* 0x0000001f0c037819 */ /* 0x000fc800000006ff */
[----:B------:R-:W2:Y:S02]  /*1ce0*/  SYNCS.PHASECHK.TRANS64.TRYWAIT P0, [UR17+0x18], R3 ;  /* 0x00001803ff0075a7 */ /* 0x000ea40008001111 */
[----:B--2---:R-:W-:Y:S05]  /*1cf0*/  @!P0 BRA `(.L_x_34) ;  /* 0x0000005800cc8947 */ /* 0x004fea0003800000 */
.L_x_33:
[----:B------:R2:W-:Y:S01]  /*1d00*/  @!P3 SYNCS.ARRIVE.TRANS64 RZ, [UR17], R2 ;  /* 0x00000002ffffb9a7 */ /* 0x0005e20008000011 */
[----:B------:R-:W-:-:S04]  /*1d10*/  ULOP3.LUT UR5, UR24, 0x2, URZ, 0xfc, !UPT ;  /* 0x0000000218057892 */ /* 0x000fc8000f8efcff */
[----:B------:R-:W-:-:S09]  /*1d20*/  UISETP.NE.AND UP0, UPT, UR5, 0x2, UPT ;  /* 0x000000020500788c */ /* 0x000fd2000bf05270 */
[----:B------:R-:W-:Y:S05]  /*1d30*/  BRA.U UP0, `(.L_x_35) ;  /* 0x0000000100047547 */ /* 0x000fea000b800000 */
[----:B------:R-:W-:Y:S05]  /*1d40*/  BPT.TRAP 0x1 ;  /* 0x000000040000795c */ /* 0x000fea0000300000 */
.L_x_35:
[----:B------:R-:W-:Y:S04]  /*1d50*/  BSSY.RECONVERGENT B0, `(.L_x_36) ;  /* 0x0000003000007945 */ /* 0x000fe80003800200 */
[----:B------:R-:W-:Y:S05]  /*1d60*/  @P2 BRA `(.L_x_37) ;  /* 0x0000000000042947 */ /* 0x000fea0003800000 */
[----:B------:R-:W-:Y:S05]  /*1d70*/  BPT.TRAP 0x1 ;  /* 0x000000040000795c */ /* 0x000fea0000300000 */
.L_x_37:
[----:B------:R-:W-:Y:S05]  /*1d80*/  BSYNC.RECONVERGENT B0 ;  /* 0x0000000000007941 */ /* 0x000fea0003800200 */
.L_x_36:
[----:B------:R-:W-:Y:S02]  /*1d90*/  UIADD3 UR5, UPT, UPT, UR4, 0x1, URZ ;  /* 0x0000000104057890 */ /* 0x000fe4000fffe0ff */
[----:B------:R-:W-:Y:S02]  /*1da0*/  UIADD3 UR14, UP1, UPT, UR26, 0x80, URZ ;  /* 0x000000801a0e7890 */ /* 0x000fe4000ff3e0ff */
[----:B------:R-:W-:Y:S02]  /*1db0*/  UISETP.NE.AND UP0, UPT, UR5, 0x3, UPT ;  /* 0x000000030500788c */ /* 0x000fe4000bf05270 */
[----:B------:R-:W-:Y:S02]  /*1dc0*/  USHF.L.U32 UR18, UR13, 0x7, URZ ;  /* 0x000000070d127899 */ /* 0x000fe400080006ff */
[----:B------:R-:W-:Y:S02]  /*1dd0*/  USEL UR8, URZ, 0x1, UP0 ;  /* 0x00000001ff087887 */ /* 0x000fe40008000000 */
[----:B------:R-:W-:-:S02]  /*1de0*/  USEL UR5, UR5, URZ, UP0 ;  /* 0x000000ff05057287 */ /* 0x000fc40008000000 */
[----:B------:R-:W-:Y:S02]  /*1df0*/  UIADD3 UR22, UP0, UPT, UR26, 0x180, URZ ;  /* 0x000001801a167890 */ /* 0x000fe4000ff1e0ff */
[----:B------:R-:W-:Y:S01]  /*1e00*/  LOP3.LUT R12, R12, UR8, RZ, 0x3c, !PT ;  /* 0x000000080c0c7c12 */ /* 0x000fe2000f8e3cff */
[----:B------:R-:W-:Y:S02]  /*1e10*/  ULEA UR6, UR5, UR7, 0x3 ;  /* 0x0000000705067291 */ /* 0x000fe4000f8e18ff */
[----:B------:R-:W-:Y:S01]  /*1e20*/  ULEA UR8, UR4, UR7, 0xe ;  /* 0x0000000704087291 */ /* 0x000fe2000f8e70ff */
[----:B-1----:R-:W-:Y:S01]  /*1e30*/  SHF.L.U32 R0, R12, 0x1f, RZ ;  /* 0x0000001f0c007819 */ /* 0x002fe200000006ff */
[----:B------:R-:W-:Y:S02]  /*1e40*/  ULEA UR16, UR4, UR29, 0xd ;  /* 0x0000001d04107291 */ /* 0x000fe4000f8e68ff */
[----:B------:R-:W-:Y:S02]  /*1e50*/  UIADD3.X UR15, UPT, UPT, URZ, UR27, URZ, UP1, !UPT ;  /* 0x0000001bff0f7290 */ /* 0x000fe40008ffe4ff */
[----:B------:R-:W-:Y:S01]  /*1e60*/  UIADD3 UR8, UPT, UPT, UR8, 0xa400, URZ ;  /* 0x0000a40008087890 */ /* 0x000fe2000fffe0ff */
[----:B------:R3:W4:Y:S01]  /*1e70*/  SYNCS.PHASECHK.TRANS64.TRYWAIT P0, [UR6+0x18], R0 ;  /* 0x00001800ff0075a7 */ /* 0x0007220008001106 */
[----:B------:R-:W-:Y:S01]  /*1e80*/  UIADD3.X UR23, UPT, UPT, URZ, UR27, URZ, UP0, !UPT ;  /* 0x0000001bff177290 */ /* 0x000fe200087fe4ff */
[----:B------:R-:W-:Y:S01]  /*1e90*/  UMOV UR6, 0x30000 ;  /* 0x0003000000067882 */ /* 0x000fe20000000000 */
[----:B------:R-:W-:Y:S01]  /*1ea0*/  UMOV UR30, 0x0 ;  /* 0x00000000001e7882 */ /* 0x000fe20000000000 */
[----:B------:R-:W-:Y:S01]  /*1eb0*/  UMOV UR31, 0x10000000 ;  /* 0x10000000001f7882 */ /* 0x000fe20000000000 */
[----:B------:R-:W-:Y:S01]  /*1ec0*/  UMOV UR19, UR35 ;  /* 0x0000002300137c82 */ /* 0x000fe20008000000 */
[----:B------:R-:W-:Y:S01]  /*1ed0*/  UMOV UR20, UR36 ;  /* 0x0000002400147c82 */ /* 0x000fe20008000000 */
[----:B------:R-:W-:Y:S01]  /*1ee0*/  UMOV UR12, UR36 ;  /* 0x00000024000c7c82 */ /* 0x000fe20008000000 */
[----:B------:R-:W-:Y:S01]  /*1ef0*/  UMOV UR9, UR17 ;  /* 0x0000001100097c82 */ /* 0x000fe20008000000 */
[----:B------:R-:W-:Y:S01]  /*1f00*/  UMOV UR10, UR18 ;  /* 0x00000012000a7c82 */ /* 0x000fe20008000000 */
[----:B------:R3:W-:Y:S01]  /*1f10*/  UTMALDG.3D.MULTICAST [UR16], [UR14], UR6, desc[UR30] ;  /* 0x00001e100e0073b4 */ /* 0x0007e20008011806 */
[----:B------:R-:W-:Y:S01]  /*1f20*/  UIADD3 UR13, UPT, UPT, UR13, 0x1, URZ ;  /* 0x000000010d0d7890 */ /* 0x000fe2000fffe0ff */
[----:B------:R-:W-:-:S03]  /*1f30*/  UMOV UR4, UR5 ;  /* 0x0000000500047c82 */ /* 0x000fc60008000000 */
[----:B------:R-:W-:Y:S01]  /*1f40*/  UISETP.NE.AND UP0, UPT, UR13, UR25, UPT ;  /* 0x000000190d00728c */ /* 0x000fe2000bf05270 */
[----:B------:R3:W-:Y:S08]  /*1f50*/  UTMALDG.3D [UR8], [UR22], desc[UR30] ;  /* 0x00001e08160075b4 */ /* 0x0007f00008011000 */
[----:B---3--:R-:W-:Y:S05]  /*1f60*/  BRA.U UP0, `(.L_x_38) ;  /* 0xfffffffd004c7547 */ /* 0x008fea000b83ffff */
.L_x_32:
[C---:B------:R-:W-:Y:S01]  /*1f70*/  LEA R3, R11.reuse, UR7, 0x3 ;  /* 0x000000070b037c11 */ /* 0x040fe2000f8e18ff */
[----:B------:R-:W-:Y:S01]  /*1f80*/  NOP ;  /* 0x0000000000007918 */ /* 0x000fe20000000000 */
[----:B-1----:R-:W-:Y:S02]  /*1f90*/  SHF.L.U32 R0, R10, 0x1f, RZ ;  /* 0x0000001f0a007819 */ /* 0x002fe400000006ff */
[----:B------:R-:W-:Y:S02]  /*1fa0*/  LEA R5, R11, UR7, 0x4 ;  /* 0x000000070b057c11 */ /* 0x000fe4000f8e20ff */
[----:B--2-4-:R-:W1:Y:S02]  /*1fb0*/  SYNCS.PHASECHK.TRANS64.TRYWAIT P0, [R3+URZ+0x60], R0 ;  /* 0x00006000030075a7 */ /* 0x014e6400080011ff */
[----:B-1----:R-:W-:Y:S05]  /*1fc0*/  @!P0 BRA `(.L_x_39) ;  /* 0x0000005800308947 */ /* 0x002fea0003800000 */
.L_x_114:
[----:B------:R-:W2:Y:S01]  /*1fd0*/  LDS.128 R4, [R5+0xf0] ;  /* 0x0000f00005047984 */ /* 0x000ea20000000c00 */
[----:B------:R-:W-:Y:S01]  /*1fe0*/  UISETP.GE.AND UP0, UPT, UR42, 0x1, UPT ;  /* 0x000000012a00788c */ /* 0x000fe2000bf06270 */
[----:B------:R-:W-:Y:S01]  /*1ff0*/  @!PT LDS RZ, [RZ] ;  /* 0x00000000fffff984 */ /* 0x000fe20000000800 */
[----:B------:R-:W-:Y:S01]  /*2000*/  @!PT LDS RZ, [RZ] ;  /* 0x00000000fffff984 */ /* 0x000fe20000000800 */
[----:B------:R-:W-:Y:S01]  /*2010*/  @!PT LDS RZ, [RZ] ;  /* 0x00000000fffff984 */ /* 0x000fe20000000800 */
[----:B------:R-:W-:Y:S01]  /*2020*/  @!PT LDS RZ, [RZ] ;  /* 0x00000000fffff984 */ /* 0x000fe20000000800 */
[----:B------:R3:W-:Y:S06]  /*2030*/  MEMBAR.ALL.CTA ;  /* 0x0000000000007992 */ /* 0x0007ec0000008000 */
[----:B---3--:R-:W3:Y:S01]  /*2040*/  FENCE.VIEW.ASYNC.S ;  /* 0x00000000000073c6 */ /* 0x008ee20000000000 */
[----:B--2---:R-:W-:-:S13]  /*2050*/  LOP3.LUT P0, RZ, R6, 0x1, RZ, 0xc0, !PT ;  /* 0x0000000106ff7812 */ /* 0x004fda000780c0ff */
[----:B---3--:R-:W-:Y:S01]  /*2060*/  VOTEU.ANY UP1, P0 ;  /* 0x0000000000ff7886 */ /* 0x008fe20000020100 */
[----:B------:R-:W-:-:S13]  /*2070*/  PLOP3.LUT P0, PT, PT, PT, UP1, 0x80, 0x8 ;  /* 0x000000000008781c */ /* 0x000fda0003f0f018 */
[----:B-1----:R-:W-:Y:S02]  /*2080*/  @P0 LOP3.LUT R0, R5, 0xffff, RZ, 0xc0, !PT ;  /* 0x0000ffff05000812 */ /* 0x002fe400078ec0ff */
[----:B------:R-:W-:Y:S02]  /*2090*/  @P0 MOV R2, R4 ;  /* 0x0000000400020202 */ /* 0x000fe40000000f00 */
[----:B------:R-:W-:Y:S01]  /*20a0*/  @P0 R2UR UR6, R0 ;  /* 0x00000000000602ca */ /* 0x000fe200000e0000 */
[----:B------:R-:W-:Y:S01]  /*20b0*/  VIADD R0, R3, 0x70 ;  /* 0x0000007003007836 */ /* 0x000fe20000000000 */
[----:B------:R-:W-:Y:S02]  /*20c0*/  @P0 SHF.R.U32.HI R4, RZ, 0x10, R5 ;  /* 0x00000010ff040819 */ /* 0x000fe40000011605 */
[----:B------:R-:W-:Y:S02]  /*20d0*/  @P0 R2UR UR8, R2 ;  /* 0x00000000020802ca */ /* 0x000fe400000e0000 */
[----:B------:R-:W-:-:S02]  /*20e0*/  PRMT R0, RZ, 0x654, R0 ;  /* 0x00000654ff007816 */ /* 0x000fc40000000000 */
[----:B------:R-:W-:Y:S02]  /*20f0*/  @P0 R2UR UR4, R4 ;  /* 0x00000000040402ca */ /* 0x000fe400000e0000 */
[----:B------:R1:W-:Y:S03]  /*2100*/  SYNCS.ARRIVE.TRANS64.RED.A1T0 RZ, [R0+URZ], RZ ;  /* 0x000000ff00ff79a7 */ /* 0x0003e600081004ff */
[----:B------:R-:W-:-:S04]  /*2110*/  @UP1 UMOV UR37, UR6 ;  /* 0x0000000600251c82 */ /* 0x000fc80008000000 */
[----:B------:R-:W-:-:S04]  /*2120*/  @UP1 UMOV UR38, UR8 ;  /* 0x0000000800261c82 */ /* 0x000fc80008000000 */
[----:B------:R-:W-:Y:S01]  /*2130*/  @UP1 UMOV UR36, UR4 ;  /* 0x0000000400241c82 */ /* 0x000fe20008000000 */
[----:B------:R-:W-:Y:S05]  /*2140*/  BRA.U !UP0, `(.L_x_40) ;  /* 0x0000000108d47547 */ /* 0x000fea000b800000 */
[----:B------:R-:W2:Y:S01]  /*2150*/  LDCU.128 UR12, c[0x0][0xb10] ;  /* 0x00016200ff0c77ac */ /* 0x000ea20008000c00 */
[----:B------:R-:W3:Y:S01]  /*2160*/  LDCU UR25, c[0x0][0xb20] ;  /* 0x00016400ff1977ac */ /* 0x000ee20008000800 */
[----:B------:R-:W4:Y:S01]  /*2170*/  LDCU UR20, c[0x0][0xb0c] ;  /* 0x00016180ff1477ac */ /* 0x000f220008000800 */
[----:B------:R-:W1:Y:S01]  /*2180*/  LDCU.64 UR10, c[0x0][0xb28] ;  /* 0x00016500ff0a77ac */ /* 0x000e620008000a00 */
[----:B------:R-:W-:Y:S02]  /*2190*/  UISETP.NE.AND UP3, UPT, UR42, 0x1, UPT ;  /* 0x000000012a00788c */ /* 0x000fe4000bf65270 */
[----:B--2---:R-:W-:Y:S02]  /*21a0*/  UIMAD.WIDE.U32 UR16, UR39, UR15, URZ ;  /* 0x0000000f271072a5 */ /* 0x004fe4000f8e00ff */
[----:B------:R-:W-:Y:S02]  /*21b0*/  UIMAD.WIDE.U32 UR8, UR40, UR12, URZ ;  /* 0x0000000c280872a5 */ /* 0x000fe4000f8e00ff */
[----:B------:R-:W-:-:S02]  /*21c0*/  UISETP.NE.AND UP0, UPT, UR14, 0x1, UPT ;  /* 0x000000010e00788c */ /* 0x000fc4000bf05270 */
[----:B------:R-:W-:Y:S01]  /*21d0*/  UIMAD.WIDE.U32 UR22, UR37, UR15, URZ ;  /* 0x0000000f251672a5 */ /* 0x000fe2000f8e00ff */
[----:B------:R-:W-:Y:S02]  /*21e0*/  UMOV UR16, UR17 ;  /* 0x0000001100107c82 */ /* 0x000fe40008000000 */
[----:B------:R-:W-:Y:S01]  /*21f0*/  UMOV UR8, UR9 ;  /* 0x0000000900087c82 */ /* 0x000fe20008000000 */
[----:B---3--:R-:W-:Y:S02]  /*2200*/  USHF.R.U32.HI UR16, URZ, UR25, UR16 ;  /* 0x00000019ff107299 */ /* 0x008fe40008011610 */
[----:B----4-:R-:W-:Y:S02]  /*2210*/  UISETP.NE.AND UP2, UPT, UR20, 0x1, UPT ;  /* 0x000000011400788c */ /* 0x010fe4000bf45270 */
[----:B------:R-:W-:Y:S02]  /*2220*/  USHF.R.U32.HI UR8, URZ, UR13, UR8 ;  /* 0x0000000dff087299 */ /* 0x000fe40008011608 */
[----:B------:R-:W-:-:S02]  /*2230*/  USEL UR6, UR39, UR16, !UP0 ;  /* 0x0000001027067287 */ /* 0x000fc4000c000000 */
[----:B------:R-:W-:Y:S02]  /*2240*/  USEL UR8, UR40, UR8, !UP2 ;  /* 0x0000000828087287 */ /* 0x000fe4000d000000 */
[----:B-1----:R-:W-:Y:S01]  /*2250*/  UIMAD.WIDE.U32 UR16, UR6, UR10, URZ ;  /* 0x0000000a061072a5 */ /* 0x002fe2000f8e00ff */
[----:B------:R-:W-:Y:S01]  /*2260*/  UMOV UR4, UR23 ;  /* 0x0000001700047c82 */ /* 0x000fe20008000000 */
[----:B------:R-:W-:Y:S02]  /*2270*/  UIMAD.WIDE.U32 UR18, UR38, UR12, URZ ;  /* 0x0000000c261272a5 */ /* 0x000fe4000f8e00ff */
[----:B------:R-:W-:-:S03]  /*2280*/  UIMAD.WIDE.U32 UR22, UR8, UR10, URZ ;  /* 0x0000000a081672a5 */ /* 0x000fc6000f8e00ff */
[----:B------:R-:W-:Y:S01]  /*2290*/  UMOV UR16, UR17 ;  /* 0x0000001100107c82 */ /* 0x000fe20008000000 */
[----:B------:R-:W-:Y:S02]  /*22a0*/  USHF.R.U32.HI UR4, URZ, UR25, UR4 ;  /* 0x00000019ff047299 */ /* 0x000fe40008011604 */
[----:B------:R-:W-:Y:S01]  /*22b0*/  @UP3 USHF.R.U32.HI UR6, URZ, UR11, UR16 ;  /* 0x0000000bff063299 */ /* 0x000fe20008011610 */
[----:B------:R-:W-:Y:S01]  /*22c0*/  UMOV UR18, UR19 ;  /* 0x0000001300127c82 */ /* 0x000fe20008000000 */
[----:B------:R-:W-:Y:S01]  /*22d0*/  UMOV UR22, UR23 ;  /* 0x0000001700167c82 */ /* 0x000fe20008000000 */
[----:B------:R-:W-:Y:S02]  /*22e0*/  USHF.R.U32.HI UR13, URZ, UR13, UR18 ;  /* 0x0000000dff0d7299 */ /* 0x000fe40008011612 */
[----:B------:R-:W-:Y:S02]  /*22f0*/  USEL UR4, UR37, UR4, !UP0 ;  /* 0x0000000425047287 */ /* 0x000fe4000c000000 */
[----:B------:R-:W-:-:S02]  /*2300*/  @UP3 USHF.R.U32.HI UR8, URZ, UR11, UR22 ;  /* 0x0000000bff083299 */ /* 0x000fc40008011616 */
[----:B------:R-:W-:Y:S02]  /*2310*/  UIMAD UR9, UR42, UR6, URZ ;  /* 0x000000062a0972a4 */ /* 0x000fe4000f8e02ff */
[----:B------:R-:W-:Y:S02]  /*2320*/  USEL UR6, UR38, UR13, !UP2 ;  /* 0x0000000d26067287 */ /* 0x000fe4000d000000 */
[----:B------:R-:W-:Y:S02]  /*2330*/  UIMAD UR12, UR42, UR8, URZ ;  /* 0x000000082a0c72a4 */ /* 0x000fe4000f8e02ff */
[----:B------:R-:W-:Y:S02]  /*2340*/  UISETP.GE.AND UP0, UPT, UR4, UR9, UPT ;  /* 0x000000090400728c */ /* 0x000fe4000bf06270 */
[----:B------:R-:W-:Y:S02]  /*2350*/  UIMAD.WIDE.U32 UR16, UR4, UR10, URZ ;  /* 0x0000000a041072a5 */ /* 0x000fe4000f8e00ff */
[----:B------:R-:W-:-:S02]  /*2360*/  UISETP.GE.OR UP0, UPT, UR6, UR12, UP0 ;  /* 0x0000000c0600728c */ /* 0x000fc40008706670 */
        /* <DEDUP_REMOVED lines=19> */
.L_x_40:
[----:B------:R-:W2:Y:S02]  /*24a0*/  LDCU UR4, c[0x0][0xb30] ;  /* 0x00016600ff0477ac */ /* 0x000ea40008000800 */
[----:B--2---:R-:W-:-:S09]  /*24b0*/  UISETP.NE.AND UP0, UPT, UR4, 0x1, UPT ;  /* 0x000000010400788c */ /* 0x004fd2000bf05270 */
[----:B------:R-:W-:Y:S05]  /*24c0*/  BRA.U UP0, `(.L_x_41) ;  /* 0x0000000100447547 */ /* 0x000fea000b800000 */
[----:B------:R-:W2:Y:S01]  /*24d0*/  LDCU.128 UR12, c[0x0][0xb10] ;  /* 0x00016200ff0c77ac */ /* 0x000ea20008000c00 */
[----:B------:R-:W3:Y:S01]  /*24e0*/  LDCU UR16, c[0x0][0xb0c] ;  /* 0x00016180ff1077ac */ /* 0x000ee20008000800 */
[----:B------:R-:W4:Y:S01]  /*24f0*/  LDCU UR17, c[0x0][0xb20] ;  /* 0x00016400ff1177ac */ /* 0x000f220008000800 */
[----:B--2---:R-:W-:Y:S02]  /*2500*/  UIMAD.WIDE.U32 UR10, UR38, UR12, URZ ;  /* 0x0000000c260a72a5 */ /* 0x004fe4000f8e00ff */
[----:B------:R-:W-:Y:S02]  /*2510*/  UIMAD.WIDE.U32 UR8, UR37, UR15, URZ ;  /* 0x0000000f250872a5 */ /* 0x000fe4000f8e00ff */
[----:B---3--:R-:W-:Y:S02]  /*2520*/  UISETP.NE.AND UP2, UPT, UR16, 0x1, UPT ;  /* 0x000000011000788c */ /* 0x008fe4000bf45270 */
[----:B------:R-:W-:Y:S01]  /*2530*/  UISETP.NE.AND UP0, UPT, UR14, 0x1, UPT ;  /* 0x000000010e00788c */ /* 0x000fe2000bf05270 */
[----:B------:R-:W-:-:S02]  /*2540*/  UMOV UR6, UR11 ;  /* 0x0000000b00067c82 */ /* 0x000fc40008000000 */
[----:B------:R-:W-:Y:S01]  /*2550*/  UMOV UR4, UR9 ;  /* 0x0000000900047c82 */ /* 0x000fe20008000000 */
[----:B------:R-:W-:Y:S02]  /*2560*/  USHF.R.U32.HI UR6, URZ, UR13, UR6 ;  /* 0x0000000dff067299 */ /* 0x000fe40008011606 */
[----:B----4-:R-:W-:Y:S02]  /*2570*/  USHF.R.U32.HI UR4, URZ, UR17, UR4 ;  /* 0x00000011ff047299 */ /* 0x010fe40008011604 */
[----:B------:R-:W-:Y:S02]  /*2580*/  USEL UR6, UR38, UR6, !UP2 ;  /* 0x0000000626067287 */ /* 0x000fe4000d000000 */
[----:B------:R-:W-:-:S04]  /*2590*/  USEL UR4, UR37, UR4, !UP0 ;  /* 0x0000000425047287 */ /* 0x000fc8000c000000 */
[----:B------:R-:W-:Y:S02]  /*25a0*/  UIADD3 UR8, UPT, UPT, UR6, -UR4, URZ ;  /* 0x8000000406087290 */ /* 0x000fe4000fffe0ff */
[----:B------:R-:W-:Y:S02]  /*25b0*/  UIADD3 UR4, UPT, UPT, -UR6, UR4, URZ ;  /* 0x0000000406047290 */ /* 0x000fe4000fffe1ff */
[----:B------:R-:W-:Y:S02]  /*25c0*/  UIMAD UR37, UR8, UR14, UR37 ;  /* 0x0000000e082572a4 */ /* 0x000fe4000f8e0225 */
[----:B------:R-:W-:-:S12]  /*25d0*/  UIMAD UR38, UR4, UR16, UR38 ;  /* 0x00000010042672a4 */ /* 0x000fd8000f8e0226 */
.L_x_41:
[----:B------:R-:W-:Y:S01]  /*25e0*/  VIADD R11, R11, 0x1 ;  /* 0x000000010b0b7836 */ /* 0x000fe20000000000 */
[----:B------:R-:W-:Y:S01]  /*25f0*/  PLOP3.LUT P1, PT, PT, PT, PT, 0x80, 0x8 ;  /* 0x000000000008781c */ /* 0x000fe20003f2f070 */
[----:B------:R-:W-:Y:S02]  /*2600*/  UIADD3 UR16, UPT, UPT, UR38, UR62, URZ ;  /* 0x0000003e26107290 */ /* 0x000fe4000fffe0ff */
[----:B------:R-:W-:Y:S01]  /*2610*/  UIADD3 UR20, UPT, UPT, UR37, UR59, URZ ;  /* 0x0000003b25147290 */ /* 0x000fe2000fffe0ff */
[----:B------:R-:W-:-:S04]  /*2620*/  ISETP.NE.AND P0, PT, R11, 0x2, PT ;  /* 0x000000020b00780c */ /* 0x000fc80003f05270 */
[----:B------:R-:W-:Y:S02]  /*2630*/  SEL R3, RZ, 0x1, P0 ;  /* 0x00000001ff037807 */ /* 0x000fe40000000000 */
[----:B------:R-:W-:Y:S02]  /*2640*/  SEL R11, R11, RZ, P0 ;  /* 0x000000ff0b0b7207 */ /* 0x000fe40000000000 */
[----:B------:R-:W-:Y:S01]  /*2650*/  LOP3.LUT R10, R10, R3, RZ, 0x3c, !PT ;  /* 0x000000030a0a7212 */ /* 0x000fe200078e3cff */
[----:B------:R-:W-:Y:S06]  /*2660*/  BRA.U UP1, `(.L_x_42) ;  /* 0xfffffff1015c7547 */ /* 0x000fec000b83ffff */
[----:B------:R-:W-:Y:S01]  /*2670*/  UIADD3 UR7, UPT, UPT, UR7, 0x18, URZ ;  /* 0x0000001807077890 */ /* 0x000fe2000fffe0ff */
[----:B------:R-:W-:-:S03]  /*2680*/  SHF.L.U32 R3, R12, 0x1f, RZ ;  /* 0x0000001f0c037819 */ /* 0x000fc600000006ff */
[----:B------:R-:W-:-:S09]  /*2690*/  ULEA UR4, UR5, UR7, 0x3 ;  /* 0x0000000705047291 */ /* 0x000fd2000f8e18ff */
[----:B------:R-:W2:Y:S02]  /*26a0*/  SYNCS.PHASECHK.TRANS64.TRYWAIT P0, [UR4], R3 ;  /* 0x00000003ff0075a7 */ /* 0x000ea40008001104 */
[----:B--2---:R-:W-:Y:S05]  /*26b0*/  @!P0 BRA `(.L_x_43) ;  /* 0x0000005000888947 */ /* 0x004fea0003800000 */
.L_x_116:
[----:B------:R-:W-:-:S04]  /*26c0*/  UIADD3 UR4, UPT, UPT, UR5, 0x1, URZ ;  /* 0x0000000105047890 */ /* 0x000fc8000fffe0ff */
[----:B------:R-:W-:-:S04]  /*26d0*/  UISETP.NE.AND UP0, UPT, UR4, 0x3, UPT ;  /* 0x000000030400788c */ /* 0x000fc8000bf05270 */
[----:B------:R-:W-:Y:S02]  /*26e0*/  USEL UR6, URZ, 0x1, UP0 ;  /* 0x00000001ff067887 */ /* 0x000fe40008000000 */
[----:B------:R-:W-:-:S04]  /*26f0*/  USEL UR4, UR4, URZ, UP0 ;  /* 0x000000ff04047287 */ /* 0x000fc80008000000 */
[----:B------:R-:W-:Y:S01]  /*2700*/  ULEA UR5, UR4, UR7, 0x3 ;  /* 0x0000000704057291 */ /* 0x000fe2000f8e18ff */
[----:B------:R-:W-:-:S04]  /*2710*/  LOP3.LUT R12, R12, UR6, RZ, 0x3c, !PT ;  /* 0x000000060c0c7c12 */ /* 0x000fc8000f8e3cff */
[----:B-1----:R-:W-:-:S04]  /*2720*/  SHF.L.U32 R3, R12, 0x1f, RZ ;  /* 0x0000001f0c037819 */ /* 0x002fc800000006ff */
[----:B------:R-:W1:Y:S02]  /*2730*/  SYNCS.PHASECHK.TRANS64.TRYWAIT P0, [UR5], R3 ;  /* 0x00000003ff0075a7 */ /* 0x000e640008001105 */
[----:B-1----:R-:W-:Y:S05]  /*2740*/  @!P0 BRA `(.L_x_44) ;  /* 0x00000050007c8947 */ /* 0x002fea0003800000 */
.L_x_118:
[----:B------:R-:W-:-:S04]  /*2750*/  UIADD3 UR4, UPT, UPT, UR4, 0x1, URZ ;  /* 0x0000000104047890 */ /* 0x000fc8000fffe0ff */
[----:B------:R-:W-:-:S04]  /*2760*/  UISETP.NE.AND UP0, UPT, UR4, 0x3, UPT ;  /* 0x000000030400788c */ /* 0x000fc8000bf05270 */
[----:B------:R-:W-:Y:S02]  /*2770*/  USEL UR5, URZ, 0x1, UP0 ;  /* 0x00000001ff057887 */ /* 0x000fe40008000000 */
[----:B------:R-:W-:-:S04]  /*2780*/  USEL UR4, UR4, URZ, UP0 ;  /* 0x000000ff04047287 */ /* 0x000fc80008000000 */
[----:B------:R-:W-:Y:S01]  /*2790*/  ULEA UR4, UR4, UR7, 0x3 ;  /* 0x0000000704047291 */ /* 0x000fe2000f8e18ff */
[----:B-1----:R-:W-:-:S04]  /*27a0*/  LOP3.LUT R3, R12, UR5, RZ, 0x3c, !PT ;  /* 0x000000050c037c12 */ /* 0x002fc8000f8e3cff */
[----:B------:R-:W-:Y:S01]  /*27b0*/  SHF.L.U32 R3, R3, 0x1f, RZ ;  /* 0x0000001f03037819 */ /* 0x000fe200000006ff */
[----:B------:R-:W-:-:S07]  /*27c0*/  IMAD.U32 R0, RZ, RZ, UR4 ;  /* 0x00000004ff007e24 */ /* 0x000fce000f8e00ff */
.L_x_45:
[----:B-1----:R1:W2:Y:S02]  /*27d0*/  SYNCS.PHASECHK.TRANS64.TRYWAIT P0, [R0+URZ], R3 ;  /* 0x00000003000075a7 */ /* 0x0022a400080011ff */
[----:B--2---:R-:W-:Y:S05]  /*27e0*/  @!P0 NANOSLEEP.SYNCS 0x989680 ;  /* 0x009896800000895d */ /* 0x004fea0003900000 */
[----:B------:R-:W2:Y:S02]  /*27f0*/  @!P0 SYNCS.PHASECHK.TRANS64 P0, [R0+URZ], R3 ;  /* 0x00000003000085a7 */ /* 0x000ea400080010ff */
[----:B--2---:R-:W-:Y:S05]  /*2800*/  @P0 EXIT ;  /* 0x000000000000094d */ /* 0x004fea0003800000 */
[----:B------:R-:W-:Y:S05]  /*2810*/  BRA `(.L_x_45) ;  /* 0xfffffffc00ec7947 */ /* 0x000fea000383ffff */
.L_x_22:
[----:B------:R-:W1:Y:S02]  /*2820*/  S2UR UR4, SR_CgaCtaId ;  /* 0x00000000000479c3 */ /* 0x000e640000008800 */
[----:B-1----:R-:W-:-:S04]  /*2830*/  UISETP.NE.AND UP0, UPT, UR4, URZ, UPT ;  /* 0x000000ff0400728c */ /* 0x002fc8000bf05270 */
[----:B------:R-:W-:-:S09]  /*2840*/  UISETP.NE.OR UP0, UPT, UR17, 0x1, UP0 ;  /* 0x000000011100788c */ /* 0x000fd20008705670 */
[----:B------:R-:W-:Y:S05]  /*2850*/  BRA.U UP0, `(.L_x_46) ;  /* 0x00000005004c7547 */ /* 0x000fea000b800000 */
[----:B------:R-:W1:Y:S01]  /*2860*/  S2UR UR5, SR_CgaCtaId ;  /* 0x00000000000579c3 */ /* 0x000e620000008800 */
[----:B------:R-:W-:Y:S01]  /*2870*/  UMOV UR4, 0x400 ;  /* 0x0000040000047882 */ /* 0x000fe20000000000 */
[----:B------:R-:W-:Y:S01]  /*2880*/  ISETP.GE.U32.AND P2, PT, R0, 0x2, PT ;  /* 0x000000020000780c */ /* 0x000fe20003f46070 */
[----:B------:R-:W-:Y:S01]  /*2890*/  IMAD.MOV.U32 R12, RZ, RZ, 0x1 ;  /* 0x00000001ff0c7424 */ /* 0x000fe200078e00ff */
[----:B------:R-:W-:Y:S02]  /*28a0*/  CS2R R10, SRZ ;  /* 0x00000000000a7805 */ /* 0x000fe4000001ff00 */
[----:B------:R-:W-:Y:S01]  /*28b0*/  CS2R R8, SRZ ;  /* 0x0000000000087805 */ /* 0x000fe2000001ff00 */
[----:B-1----:R-:W-:-:S03]  /*28c0*/  ULEA UR6, UR5, UR4, 0x18 ;  /* 0x0000000405067291 */ /* 0x002fc6000f8ec0ff */
[----:B------:R-:W-:-:S09]  /*28d0*/  UMOV UR5, URZ ;  /* 0x000000ff00057c82 */ /* 0x000fd20008000000 */
.L_x_50:
[----:B------:R-:W-:Y:S02]  /*28e0*/  LEA R2, R8, UR6, 0x3 ;  /* 0x0000000608027c11 */ /* 0x000fe4000f8e18ff */
[----:B------:R-:W-:-:S03]  /*28f0*/  SHF.L.U32 R5, R9, 0x1f, RZ ;  /* 0x0000001f09057819 */ /* 0x000fc600000006ff */
[----:B------:R-:W-:Y:S01]  /*2900*/  VIADD R4, R2, 0xd0 ;  /* 0x000000d002047836 */ /* 0x000fe20000000000 */
[----:B------:R-:W1:Y:S02]  /*2910*/  SYNCS.PHASECHK.TRANS64.TRYWAIT P0, [R2+URZ+0xc0], R5 ;  /* 0x0000c005020075a7 */ /* 0x000e6400080011ff */
[----:B-1----:R-:W-:Y:S05]  /*2920*/  @!P0 BRA `(.L_x_47) ;  /* 0x00000050001c8947 */ /* 0x002fea0003800000 */
.L_x_119:
[----:B------:R-:W-:Y:S01]  /*2930*/  ULEA UR4, UR5, UR6, 0x3 ;  /* 0x0000000605047291 */ /* 0x000fe2000f8e18ff */
[----:B------:R-:W-:Y:S02]  /*2940*/  PRMT R4, RZ, 0x654, R4 ;  /* 0x00000654ff047816 */ /* 0x000fe40000000004 */
[----:B-1----:R-:W-:Y:S01]  /*2950*/  SHF.L.U32 R5, R12, 0x1f, RZ ;  /* 0x0000001f0c057819 */ /* 0x002fe200000006ff */
[----:B------:R-:W-:Y:S01]  /*2960*/  UIADD3 UR7, UPT, UPT, UR4, 0x60, URZ ;  /* 0x0000006004077890 */ /* 0x000fe2000fffe0ff */
[----:B------:R1:W-:Y:S05]  /*2970*/  SYNCS.ARRIVE.TRANS64.RED.A1T0 RZ, [R4+URZ], RZ ;  /* 0x000000ff04ff79a7 */ /* 0x0003ea00081004ff */
[----:B------:R-:W-:Y:S01]  /*2980*/  IMAD.U32 R7, RZ, RZ, UR7 ;  /* 0x00000007ff077e24 */ /* 0x000fe2000f8e00ff */
[----:B------:R-:W2:Y:S04]  /*2990*/  SYNCS.PHASECHK.TRANS64.TRYWAIT P0, [UR4+0x70], R5 ;  /* 0x00007005ff0075a7 */ /* 0x000ea80008001104 */
[----:B------:R-:W-:Y:S01]  /*29a0*/  PRMT R6, R0, 0x654, R7 ;  /* 0x0000065400067816 */ /* 0x000fe20000000007 */
[----:B-1----:R-:W-:Y:S01]  /*29b0*/  @!P2 IMAD.MOV.U32 R4, RZ, RZ, 0x10 ;  /* 0x00000010ff04a424 */ /* 0x002fe200078e00ff */
[----:B--2---:R-:W-:Y:S06]  /*29c0*/  @!P0 BRA `(.L_x_48) ;  /* 0x0000005000088947 */ /* 0x004fec0003800000 */
.L_x_121:
[----:B------:R-:W-:Y:S01]  /*29d0*/  ULEA UR8, UR5, UR6, 0x4 ;  /* 0x0000000605087291 */ /* 0x000fe2000f8e20ff */
[----:B------:R-:W-:Y:S01]  /*29e0*/  SEL R3, R6, R3, !P2 ;  /* 0x0000000306037207 */ /* 0x000fe20005000000 */
[----:B------:R-:W-:Y:S01]  /*29f0*/  UIADD3 UR9, UPT, UPT, UR4, 0x60, URZ ;  /* 0x0000006004097890 */ /* 0x000fe2000fffe0ff */
[----:B-1----:R-:W-:Y:S01]  /*2a00*/  LEA R2, R11, UR6, 0x3 ;  /* 0x000000060b027c11 */ /* 0x002fe2000f8e18ff */
[----:B------:R-:W-:Y:S01]  /*2a10*/  UIADD3 UR8, UPT, UPT, UR8, 0xf0, URZ ;  /* 0x000000f008087890 */ /* 0x000fe2000fffe0ff */
[----:B------:R-:W-:Y:S01]  /*2a20*/  SHF.L.U32 R5, R10, 0x1f, RZ ;  /* 0x0000001f0a057819 */ /* 0x000fe200000006ff */
[----:B------:R1:W-:Y:S01]  /*2a30*/  @!P2 SYNCS.ARRIVE.TRANS64.RED RZ, [R3+URZ], R4 ;  /* 0x0000000403ffa9a7 */ /* 0x0003e200080004ff */
[----:B------:R-:W-:Y:S01]  /*2a40*/  UIADD3 UR4, UPT, UPT, UR5, 0x1, URZ ;  /* 0x0000000105047890 */ /* 0x000fe2000fffe0ff */
[----:B------:R-:W-:-:S03]  /*2a50*/  VIADD R8, R8, 0x1 ;  /* 0x0000000108087836 */ /* 0x000fc60000000000 */
[----:B------:R-:W-:Y:S02]  /*2a60*/  UISETP.NE.AND UP0, UPT, UR4, 0x2, UPT ;  /* 0x000000020400788c */ /* 0x000fe4000bf05270 */
[----:B------:R-:W-:Y:S06]  /*2a70*/  UGETNEXTWORKID.BROADCAST [UR8], [UR9] ;  /* 0x00000000080073ca */ /* 0x000fec0008000100 */
[----:B------:R-:W-:Y:S01]  /*2a80*/  USEL UR7, URZ, 0x1, UP0 ;  /* 0x00000001ff077887 */ /* 0x000fe20008000000 */
[----:B------:R-:W-:Y:S01]  /*2a90*/  ISETP.NE.AND P0, PT, R8, 0x2, PT ;  /* 0x000000020800780c */ /* 0x000fe20003f05270 */
[----:B------:R-:W-:Y:S01]  /*2aa0*/  USEL UR5, UR4, URZ, UP0 ;  /* 0x000000ff04057287 */ /* 0x000fe20008000000 */
[----:B------:R-:W2:Y:S03]  /*2ab0*/  SYNCS.PHASECHK.TRANS64.TRYWAIT P1, [R2+URZ+0x60], R5 ;  /* 0x00006005020075a7 */ /* 0x000ea600080211ff */
[----:B------:R-:W-:Y:S01]  /*2ac0*/  LOP3.LUT R12, R12, UR7, RZ, 0x3c, !PT ;  /* 0x000000070c0c7c12 */ /* 0x000fe2000f8e3cff */
[----:B-12---:R-:W-:Y:S07]  /*2ad0*/  @!P1 BRA `(.L_x_49) ;  /* 0x0000004c00dc9947 */ /* 0x006fee0003800000 */
.L_x_122:
[C---:B------:R-:W-:Y:S01]  /*2ae0*/  LEA R4, R11.reuse, UR6, 0x4 ;  /* 0x000000060b047c11 */ /* 0x040fe2000f8e20ff */
[----:B-1----:R-:W-:Y:S01]  /*2af0*/  VIADD R2, R2, 0x70 ;  /* 0x0000007002027836 */ /* 0x002fe20000000000 */
[----:B------:R-:W-:Y:S01]  /*2b00*/  SEL R8, R8, RZ, P0 ;  /* 0x000000ff08087207 */ /* 0x000fe20000000000 */
[----:B------:R-:W-:-:S03]  /*2b10*/  VIADD R11, R11, 0x1 ;  /* 0x000000010b0b7836 */ /* 0x000fc60000000000 */
[----:B------:R-:W1:Y:S01]  /*2b20*/  LDS.128 R4, [R4+0xf0] ;  /* 0x0000f00004047984 */ /* 0x000e620000000c00 */
[----:B------:R-:W-:Y:S02]  /*2b30*/  PRMT R2, RZ, 0x654, R2 ;  /* 0x00000654ff027816 */ /* 0x000fe40000000002 */
[C---:B------:R-:W-:Y:S01]  /*2b40*/  ISETP.NE.AND P1, PT, R11.reuse, 0x2, PT ;  /* 0x000000020b00780c */ /* 0x040fe20003f25270 */
[----:B------:R-:W-:Y:S01]  /*2b50*/  @!PT LDS RZ, [RZ] ;  /* 0x00000000fffff984 */ /* 0x000fe20000000800 */
[----:B------:R-:W-:Y:S01]  /*2b60*/  @!PT LDS RZ, [RZ] ;  /* 0x00000000fffff984 */ /* 0x000fe20000000800 */
[----:B------:R-:W-:Y:S01]  /*2b70*/  @!PT LDS RZ, [RZ] ;  /* 0x00000000fffff984 */ /* 0x000fe20000000800 */
[----:B------:R-:W-:Y:S01]  /*2b80*/  @!PT LDS RZ, [RZ] ;  /* 0x00000000fffff984 */ /* 0x000fe20000000800 */
[----:B------:R2:W-:Y:S06]  /*2b90*/  MEMBAR.ALL.CTA ;  /* 0x0000000000007992 */ /* 0x0005ec0000008000 */
[----:B--2---:R-:W2:Y:S01]  /*2ba0*/  FENCE.VIEW.ASYNC.S ;  /* 0x00000000000073c6 */ /* 0x004ea20000000000 */
[----:B------:R-:W-:Y:S01]  /*2bb0*/  SEL R11, R11, RZ, P1 ;  /* 0x000000ff0b0b7207 */ /* 0x000fe20000800000 */
[----:B--2---:R2:W-:Y:S01]  /*2bc0*/  SYNCS.ARRIVE.TRANS64.RED.A1T0 RZ, [R2+URZ], RZ ;  /* 0x000000ff02ff79a7 */ /* 0x0045e200081004ff */
[----:B-1----:R-:W-:-:S02]  /*2bd0*/  LOP3.LUT P3, RZ, R6, 0x1, RZ, 0xc0, !PT ;  /* 0x0000000106ff7812 */ /* 0x002fc4000786c0ff */
[----:B------:R-:W-:-:S04]  /*2be0*/  SEL R5, RZ, 0x1, P1 ;  /* 0x00000001ff057807 */ /* 0x000fc80000800000 */
[----:B------:R-:W-:Y:S02]  /*2bf0*/  LOP3.LUT R10, R10, R5, RZ, 0x3c, !PT ;  /* 0x000000050a0a7212 */ /* 0x000fe400078e3cff */
[----:B--2---:R-:W-:-:S04]  /*2c00*/  SEL R2, RZ, 0x1, P0 ;  /* 0x00000001ff027807 */ /* 0x004fc80000000000 */
[----:B------:R-:W-:Y:S01]  /*2c10*/  LOP3.LUT R9, R9, R2, RZ, 0x3c, !PT ;  /* 0x0000000209097212 */ /* 0x000fe200078e3cff */
[----:B------:R-:W-:Y:S06]  /*2c20*/  @P3 BRA `(.L_x_50) ;  /* 0xfffffffc002c3947 */ /* 0x000fec000383ffff */
[----:B------:R-:W-:Y:S01]  /*2c30*/  ULEA UR4, UR5, UR6, 0x3 ;  /* 0x0000000605047291 */ /* 0x000fe2000f8e18ff */
[----:B------:R-:W-:-:S08]  /*2c40*/  SHF.L.U32 R3, R12, 0x1f, RZ ;  /* 0x0000001f0c037819 */ /* 0x000fd000000006ff */
[----:B------:R-:W1:Y:S02]  /*2c50*/  SYNCS.PHASECHK.TRANS64 P0, [UR4+0x70], R3 ;  /* 0x00007003ff0075a7 */ /* 0x000e640008001004 */
[----:B-1----:R-:W-:Y:S05]  /*2c60*/  @P0 BRA `(.L_x_51) ;  /* 0x0000000000080947 */ /* 0x002fea0003800000 */
[----:B------:R-:W1:Y:S02]  /*2c70*/  SYNCS.PHASECHK.TRANS64.TRYWAIT P0, [UR4+0x70], R3 ;  /* 0x00007003ff0075a7 */ /* 0x000e640008001104 */
[----:B-1----:R-:W-:Y:S05]  /*2c80*/  @!P0 BRA `(.L_x_52) ;  /* 0x0000004c00848947 */ /* 0x002fea0003800000 */
.L_x_51:
[----:B------:R-:W-:-:S04]  /*2c90*/  UIADD3 UR7, UPT, UPT, UR5, 0x1, URZ ;  /* 0x0000000105077890 */ /* 0x000fc8000fffe0ff */
[----:B------:R-:W-:-:S04]  /*2ca0*/  UISETP.NE.AND UP0, UPT, UR7, 0x2, UPT ;  /* 0x000000020700788c */ /* 0x000fc8000bf05270 */
[----:B------:R-:W-:Y:S02]  /*2cb0*/  USEL UR8, URZ, 0x1, UP0 ;  /* 0x00000001ff087887 */ /* 0x000fe40008000000 */
[----:B------:R-:W-:-:S04]  /*2cc0*/  USEL UR7, UR7, URZ, UP0 ;  /* 0x000000ff07077287 */ /* 0x000fc80008000000 */
[----:B------:R-:W-:Y:S01]  /*2cd0*/  ULEA UR7, UR7, UR6, 0x3 ;  /* 0x0000000607077291 */ /* 0x000fe2000f8e18ff */
[----:B-1----:R-:W-:-:S04]  /*2ce0*/  LOP3.LUT R3, R12, UR8, RZ, 0x3c, !PT ;  /* 0x000000080c037c12 */ /* 0x002fc8000f8e3cff */
[----:B------:R-:W-:-:S04]  /*2cf0*/  SHF.L.U32 R0, R3, 0x1f, RZ ;  /* 0x0000001f03007819 */ /* 0x000fc800000006ff */
[----:B------:R-:W1:Y:S02]  /*2d00*/  SYNCS.PHASECHK.TRANS64 P0, [UR7+0x70], R0 ;  /* 0x00007000ff0075a7 */ /* 0x000e640008001007 */
[----:B-1----:R-:W-:Y:S05]  /*2d10*/  @P0 EXIT ;  /* 0x000000000000094d */ /* 0x002fea0003800000 */
[----:B------:R-:W-:Y:S02]  /*2d20*/  SHF.L.U32 R3, R3, 0x1f, RZ ;  /* 0x0000001f03037819 */ /* 0x000fe400000006ff */
[----:B------:R-:W-:-:S07]  /*2d30*/  MOV R0, UR7 ;  /* 0x0000000700007c02 */ /* 0x000fce0008000f00 */
.L_x_53:
[----:B-1----:R1:W2:Y:S02]  /*2d40*/  SYNCS.PHASECHK.TRANS64.TRYWAIT P0, [R0+URZ+0x70], R3 ;  /* 0x00007003000075a7 */ /* 0x0022a400080011ff */
[----:B--2---:R-:W-:Y:S05]  /*2d50*/  @!P0 NANOSLEEP.SYNCS 0x989680 ;  /* 0x009896800000895d */ /* 0x004fea0003900000 */
[----:B------:R-:W2:Y:S02]  /*2d60*/  @!P0 SYNCS.PHASECHK.TRANS64 P0, [R0+URZ+0x70], R3 ;  /* 0x00007003000085a7 */ /* 0x000ea400080010ff */
[----:B--2---:R-:W-:Y:S05]  /*2d70*/  @P0 EXIT ;  /* 0x000000000000094d */ /* 0x004fea0003800000 */
[----:B------:R-:W-:Y:S05]  /*2d80*/  BRA `(.L_x_53) ;  /* 0xfffffffc00ec7947 */ /* 0x000fea000383ffff */
.L_x_46:
[----:B------:R-:W-:Y:S05]  /*2d90*/  BRA.U UP4, `(.L_x_54) ;  /* 0x0000000d04d87547 */ /* 0x000fea000b800000 */
[----:B------:R-:W1:Y:S01]  /*2da0*/  S2UR UR7, SR_CgaCtaId ;  /* 0x00000000000779c3 */ /* 0x000e620000008800 */
[----:B------:R-:W-:Y:S01]  /*2db0*/  UMOV UR4, 0x40 ;  /* 0x0000004000047882 */ /* 0x000fe20000000000 */
[----:B------:R-:W-:Y:S01]  /*2dc0*/  NOP ;  /* 0x0000000000007918 */ /* 0x000fe20000000000 */
[----:B------:R-:W-:Y:S01]  /*2dd0*/  UMOV UR6, 0x400 ;  /* 0x0000040000067882 */ /* 0x000fe20000000000 */
[----:B-1----:R-:W-:Y:S02]  /*2de0*/  ULEA UR5, UR7, UR4, 0x18 ;  /* 0x0000000407057291 */ /* 0x002fe4000f8ec0ff */
[----:B------:R-:W-:-:S07]  /*2df0*/  ULEA UR6, UR7, UR6, 0x18 ;  /* 0x0000000607067291 */ /* 0x000fce000f8ec0ff */
[----:B------:R-:W1:Y:S02]  /*2e00*/  LDS.U8 R0, [UR5+0x1c] ;  /* 0x00001c05ff007984 */ /* 0x000e640008000000 */
[----:B-1----:R-:W-:-:S13]  /*2e10*/  ISETP.NE.AND P0, PT, R0, RZ, PT ;  /* 0x000000ff0000720c */ /* 0x002fda0003f05270 */
[----:B------:R-:W-:Y:S05]  /*2e20*/  @P0 BRA `(.L_x_55) ;  /* 0x0000000000580947 */ /* 0x000fea0003800000 */
[----:B------:R-:W-:-:S13]  /*2e30*/  ELECT P0, URZ, PT ;  /* 0x0000000000ff782f */ /* 0x000fda0003800000 */
[----:B------:R-:W-:Y:S05]  /*2e40*/  @!P0 BRA `(.L_x_56) ;  /* 0x0000000000608947 */ /* 0x000fea0003800000 */
[----:B------:R-:W-:Y:S01]  /*2e50*/  UMOV UR4, 0x10 ;  /* 0x0000001000047882 */ /* 0x000fe20000000000 */
[----:B------:R-:W-:Y:S01]  /*2e60*/  HFMA2 R0, -RZ, RZ, 0, 5.9604644775390625e-08 ;  /* 0x00000001ff007431 */ /* 0x000fe200000001ff */
[----:B------:R-:W-:-:S03]  /*2e70*/  MOV R3, 0xffff ;  /* 0x0000ffff00037802 */ /* 0x000fc60000000f00 */
[----:B------:R-:W-:Y:S04]  /*2e80*/  DEPBAR.LE SB1, 0x36 ;  /* 0x00009d800000791a */ /* 0x000fe80000000000 */
[----:B------:R-:W1:Y:S02]  /*2e90*/  UTCATOMSWS.FIND_AND_SET.ALIGN UP0, UR4, UR4 ;  /* 0x00000004000475e3 */ /* 0x000e640008000800 */
[----:B-1----:R-:W-:Y:S01]  /*2ea0*/  MOV R4, UR4 ;  /* 0x0000000400047c02 */ /* 0x002fe20008000f00 */
[----:B------:R-:W-:Y:S06]  /*2eb0*/  BRA.U UP0, `(.L_x_57) ;  /* 0x0000000100187547 */ /* 0x000fec000b800000 */
.L_x_58:
[----:B------:R-:W-:Y:S05]  /*2ec0*/  NANOSLEEP 0x64 ;  /* 0x000000640000795d */ /* 0x000fea0003800000 */
[----:B------:R-:W-:-:S05]  /*2ed0*/  UMOV UR4, 0x10 ;  /* 0x0000001000047882 */ /* 0x000fca0000000000 */
[----:B------:R-:W-:Y:S04]  /*2ee0*/  DEPBAR.LE SB1, 0x36 ;  /* 0x00009d800000791a */ /* 0x000fe80000000000 */
[----:B------:R-:W1:Y:S02]  /*2ef0*/  UTCATOMSWS.FIND_AND_SET.ALIGN UP0, UR4, UR4 ;  /* 0x00000004000475e3 */ /* 0x000e640008000800 */
[----:B-1----:R-:W-:Y:S01]  /*2f00*/  MOV R4, UR4 ;  /* 0x0000000400047c02 */ /* 0x002fe20008000f00 */
[----:B------:R-:W-:Y:S05]  /*2f10*/  BRA.U !UP0, `(.L_x_58) ;  /* 0xfffffffd08e87547 */ /* 0x000fea000b83ffff */
.L_x_57:
[-C--:B------:R-:W-:Y:S02]  /*2f20*/  SHF.L.U32 R3, R3, R4.reuse, RZ ;  /* 0x0000000403037219 */ /* 0x080fe400000006ff */
[----:B------:R-:W-:Y:S01]  /*2f30*/  SHF.L.U32 R0, R0, R4, RZ ;  /* 0x0000000400007219 */ /* 0x000fe200000006ff */
[----:B------:R-:W-:Y:S02]  /*2f40*/  IMAD.SHL.U32 R4, R4, 0x20, RZ ;  /* 0x0000002004047824 */ /* 0x000fe400078e00ff */
[----:B------:R1:W-:Y:S04]  /*2f50*/  ATOMS.OR RZ, [UR5+0x14], R3 ;  /* 0x00001403ffff798c */ /* 0x0003e8000b000005 */
[----:B------:R1:W-:Y:S04]  /*2f60*/  ATOMS.OR RZ, [UR5+0x18], R0 ;  /* 0x00001800ffff798c */ /* 0x0003e8000b000005 */
[----:B------:R1:W-:Y:S01]  /*2f70*/  STS [UR6+0x110], R4 ;  /* 0x00011004ff007988 */ /* 0x0003e20008000806 */
[----:B------:R-:W-:Y:S05]  /*2f80*/  BRA `(.L_x_56) ;  /* 0x0000000000107947 */ /* 0x000fea0003800000 */
.L_x_55:
[----:B------:R-:W-:Y:S02]  /*2f90*/  MOV R0, 0xffffffff ;  /* 0xffffffff00007802 */ /* 0x000fe40000000f00 */
[----:B------:R-:W-:-:S03]  /*2fa0*/  MOV R4, 0x2fd0 ;  /* 0x00002fd000047802 */ /* 0x000fc60000000f00 */
[----:B------:R1:W-:Y:S04]  /*2fb0*/  STS [UR6+0x110], R0 ;  /* 0x00011000ff007988 */ /* 0x0003e80008000806 */
[----:B-1---5:R-:W-:Y:S05]  /*2fc0*/  CALL.REL.NOINC `($__internal_1_$__cuda_sm10x_tcgen05_guardrail_trap_phase_invalid_during_alloc) ;  /* 0x0000005000407944 */ /* 0x022fea0003c00000 */
.L_x_56:
[----:B------:R-:W-:Y:S05]  /*2fd0*/  WARPSYNC.ALL ;  /* 0x0000000000007948 */ /* 0x000fea0003800000 */
[----:B------:R-:W2:Y:S01]  /*2fe0*/  S2UR UR4, SR_CgaCtaId ;  /* 0x00000000000479c3 */ /* 0x000ea20000008800 */
[----:B------:R-:W-:Y:S01]  /*2ff0*/  UMOV UR26, 0x400 ;  /* 0x00000400001a7882 */ /* 0x000fe20000000000 */
[----:B------:R-:W-:-:S06]  /*3000*/  NOP ;  /* 0x0000000000007918 */ /* 0x000fcc0000000000 */
[----:B------:R-:W-:Y:S06]  /*3010*/  BAR.ARV 0x6, 0xa0 ;  /* 0x0182800000007b1d */ /* 0x000fec0000002000 */
[----:B------:R-:W3:Y:S01]  /*3020*/  LDCU UR5, c[0x0][0x38c] ;  /* 0x00007180ff0577ac */ /* 0x000ee20008000800 */
[----:B------:R-:W-:Y:S01]  /*3030*/  LOP3.LUT R2, R2, 0xffff, RZ, 0xc0, !PT ;  /* 0x0000ffff02027812 */ /* 0x000fe200078ec0ff */
[----:B------:R-:W-:Y:S01]  /*3040*/  IMAD.MOV.U32 R11, RZ, RZ, 0x1 ;  /* 0x00000001ff0b7424 */ /* 0x000fe200078e00ff */
[----:B------:R-:W-:Y:S01]  /*3050*/  CS2R R8, SRZ ;  /* 0x0000000000087805 */ /* 0x000fe2000001ff00 */
[----:B------:R-:W4:Y:S01]  /*3060*/  LDCU UR7, c[0x0][0x38c] ;  /* 0x00007180ff0777ac */ /* 0x000f220008000800 */
[----:B------:R-:W-:Y:S01]  /*3070*/  R2UR UR27, R2 ;  /* 0x00000000021b72ca */ /* 0x000fe200000e0000 */
[----:B------:R-:W-:Y:S01]  /*3080*/  IMAD.MOV.U32 R10, RZ, RZ, RZ ;  /* 0x000000ffff0a7224 */ /* 0x000fe200078e00ff */
[----:B------:R-:W-:Y:S01]  /*3090*/  UMOV UR30, URZ ;  /* 0x000000ff001e7c82 */ /* 0x000fe20008000000 */
[----:B------:R-:W-:Y:S01]  /*30a0*/  UMOV UR24, URZ ;  /* 0x000000ff00187c82 */ /* 0x000fe20008000000 */
[----:B--2---:R-:W-:Y:S01]  /*30b0*/  ULEA UR26, UR4, UR26, 0x18 ;  /* 0x0000001a041a7291 */ /* 0x004fe2000f8ec0ff */
[----:B------:R-:W-:Y:S01]  /*30c0*/  UMOV UR38, 0x0 ;  /* 0x0000000000267882 */ /* 0x000fe20000000000 */
[----:B------:R-:W-:-:S02]  /*30d0*/  UMOV UR39, 0x4200490 ;  /* 0x0420049000277882 */ /* 0x000fc40000000000 */
[----:B------:R-:W-:Y:S02]  /*30e0*/  UIADD3 UR4, UPT, UPT, UR26, 0x4400, URZ ;  /* 0x000044001a047890 */ /* 0x000fe4000fffe0ff */
[----:B------:R-:W-:Y:S02]  /*30f0*/  UIADD3 UR6, UPT, UPT, UR26, 0xa400, URZ ;  /* 0x0000a4001a067890 */ /* 0x000fe4000fffe0ff */
[----:B---3--:R-:W-:Y:S01]  /*3100*/  UIADD3 UR5, UPT, UPT, UR5, 0x7f, URZ ;  /* 0x0000007f05057890 */ /* 0x008fe2000fffe0ff */
[----:B-1----:R-:W1:Y:S01]  /*3110*/  LDS R0, [UR26+0x110] ;  /* 0x0001101aff007984 */ /* 0x002e620008000800 */
[----:B------:R-:W-:Y:S01]  /*3120*/  UMOV UR36, 0x0 ;  /* 0x0000000000247882 */ /* 0x000fe20000000000 */
[----:B------:R-:W-:Y:S01]  /*3130*/  UMOV UR37, 0x4200490 ;  /* 0x0420049000257882 */ /* 0x000fe20000000000 */
[----:B------:R-:W-:Y:S02]  /*3140*/  USHF.R.S32.HI UR40, URZ, 0x1f, UR5 ;  /* 0x0000001fff287899 */ /* 0x000fe40008011405 */
[----:B----4-:R-:W-:-:S02]  /*3150*/  UISETP.GE.AND UP4, UPT, UR7, 0x1, UPT ;  /* 0x000000010700788c */ /* 0x010fc4000bf86270 */
[----:B------:R-:W-:Y:S02]  /*3160*/  ULEA.HI UR40, UR40, UR5, URZ, 0x7 ;  /* 0x0000000528287291 */ /* 0x000fe4000f8f38ff */
[----:B------:R-:W-:Y:S02]  /*3170*/  USHF.R.U32.HI UR5, URZ, 0x4, UR4 ;  /* 0x00000004ff057899 */ /* 0x000fe40008011604 */
[----:B------:R-:W-:Y:S02]  /*3180*/  USHF.R.S32.HI UR40, URZ, 0x7, UR40 ;  /* 0x00000007ff287899 */ /* 0x000fe40008011428 */
[----:B------:R-:W-:Y:S02]  /*3190*/  USHF.R.U32.HI UR4, URZ, 0x4, UR6 ;  /* 0x00000004ff047899 */ /* 0x000fe40008011606 */
[----:B------:R-:W-:Y:S02]  /*31a0*/  UISETP.LT.AND UP0, UPT, UR40, 0x1, UPT ;  /* 0x000000012800788c */ /* 0x000fe4000bf01270 */
[----:B------:R-:W-:-:S02]  /*31b0*/  ULOP3.LUT UR5, UR5, 0x3fff, URZ, 0xc0, !UPT ;  /* 0x00003fff05057892 */ /* 0x000fc4000f8ec0ff */
[----:B------:R-:W-:Y:S02]  /*31c0*/  ULOP3.LUT UR4, UR4, 0x3fff, URZ, 0xc0, !UPT ;  /* 0x00003fff04047892 */ /* 0x000fe4000f8ec0ff */
[----:B------:R-:W-:Y:S02]  /*31d0*/  USEL UR41, UR40, 0x1, !UP0 ;  /* 0x0000000128297887 */ /* 0x000fe4000c000000 */
[----:B------:R-:W-:Y:S02]  /*31e0*/  ULOP3.LUT UR28, UR5, 0x10000, URZ, 0xfc, !UPT ;  /* 0x00010000051c7892 */ /* 0x000fe4000f8efcff */
[----:B------:R-:W-:Y:S02]  /*31f0*/  ULOP3.LUT UR29, UR4, 0x10000, URZ, 0xfc, !UPT ;  /* 0x00010000041d7892 */ /* 0x000fe4000f8efcff */
[----:B------:R-:W-:Y:S01]  /*3200*/  UIADD3 UR41, UPT, UPT, -UR41, URZ, URZ ;  /* 0x000000ff29297290 */ /* 0x000fe2000fffe1ff */
[----:B------:R-:W-:Y:S01]  /*3210*/  UMOV UR34, 0x0 ;  /* 0x0000000000227882 */ /* 0x000fe20000000000 */
[----:B------:R-:W-:Y:S01]  /*3220*/  UMOV UR35, 0x4200490 ;  /* 0x0420049000237882 */ /* 0x000fe20000000000 */
[----:B------:R-:W-:Y:S01]  /*3230*/  UMOV UR32, 0x0 ;  /* 0x0000000000207882 */ /* 0x000fe20000000000 */
[----:B------:R-:W-:Y:S01]  /*3240*/  UMOV UR33, 0x4200490 ;  /* 0x0420049000217882 */ /* 0x000fe20000000000 */
[----:B-1----:R-:W-:-:S15]  /*3250*/  R2UR UR42, R0 ;  /* 0x00000000002a72ca */ /* 0x002fde00000e0000 */
.L_x_65:
[----:B------:R-:W-:Y:S02]  /*3260*/  LEA R0, R10, UR26, 0x3 ;  /* 0x0000001a0a007c11 */ /* 0x000fe4000f8e18ff */
[----:B------:R-:W-:Y:S02]  /*3270*/  SHF.L.U32 R5, R9, 0x1f, RZ ;  /* 0x0000001f09057819 */ /* 0x000fe400000006ff */
[----:B------:R-:W-:Y:S01]  /*3280*/  PLOP3.LUT P0, PT, PT, PT, UP4, 0x80, 0x8 ;  /* 0x000000000008781c */ /* 0x000fe20003f0f048 */
[----:B------:R-:W-:Y:S01]  /*3290*/  VIADD R3, R0, 0x70 ;  /* 0x0000007000037836 */ /* 0x000fe20000000000 */
[----:B-1----:R-:W1:Y:S02]  /*32a0*/  SYNCS.PHASECHK.TRANS64.TRYWAIT P1, [R0+URZ+0x60], R5 ;  /* 0x00006005000075a7 */ /* 0x002e6400080211ff */
[----:B-1-3--:R-:W-:Y:S09]  /*32b0*/  @!P1 BRA `(.L_x_59) ;  /* 0x0000004800109947 */ /* 0x00aff20003800000 */
.L_x_124:
[----:B------:R-:W-:Y:S01]  /*32c0*/  LEA R4, R10, UR26, 0x4 ;  /* 0x0000001a0a047c11 */ /* 0x000fe2000f8e20ff */
[----:B------:R-:W-:Y:S01]  /*32d0*/  @UP4 ULEA UR4, UR24, UR26, 0x3 ;  /* 0x0000001a18044291 */ /* 0x000fe2000f8e18ff */
[----:B------:R-:W-:Y:S01]  /*32e0*/  PLOP3.LUT P2, PT, PT, PT, PT, 0x80, 0x8 ;  /* 0x000000000008781c */ /* 0x000fe20003f4f070 */
[----:B------:R-:W-:Y:S01]  /*32f0*/  ULEA UR31, UR30, UR26, 0x3 ;  /* 0x0000001a1e1f7291 */ /* 0x000fe2000f8e18ff */
[----:B------:R-:W-:Y:S02]  /*3300*/  PRMT R3, RZ, 0x654, R3 ;  /* 0x00000654ff037816 */ /* 0x000fe40000000003 */
[----:B-1----:R-:W1:Y:S01]  /*3310*/  LDS.128 R4, [R4+0xf0] ;  /* 0x0000f00004047984 */ /* 0x002e620000000c00 */
[----:B------:R-:W-:Y:S02]  /*3320*/  @P0 SHF.L.U32 R2, R8, 0x1f, RZ ;  /* 0x0000001f08020819 */ /* 0x000fe400000006ff */
[----:B------:R-:W-:Y:S01]  /*3330*/  SHF.L.U32 R0, R11, 0x1f, RZ ;  /* 0x0000001f0b007819 */ /* 0x000fe200000006ff */
[----:B------:R-:W-:Y:S01]  /*3340*/  @!PT LDS RZ, [RZ] ;  /* 0x00000000fffff984 */ /* 0x000fe20000000800 */
[----:B------:R-:W-:Y:S01]  /*3350*/  @!PT LDS RZ, [RZ] ;  /* 0x00000000fffff984 */ /* 0x000fe20000000800 */
[----:B------:R-:W-:Y:S01]  /*3360*/  @!PT LDS RZ, [RZ] ;  /* 0x00000000fffff984 */ /* 0x000fe20000000800 */
[----:B------:R-:W-:Y:S01]  /*3370*/  @!PT LDS RZ, [RZ] ;  /* 0x00000000fffff984 */ /* 0x000fe20000000800 */
[----:B------:R2:W-:Y:S06]  /*3380*/  MEMBAR.ALL.CTA ;  /* 0x0000000000007992 */ /* 0x0005ec0000008000 */
[----:B--2---:R-:W2:Y:S02]  /*3390*/  FENCE.VIEW.ASYNC.S ;  /* 0x00000000000073c6 */ /* 0x004ea40000000000 */
[----:B--2---:R2:W-:Y:S01]  /*33a0*/  SYNCS.ARRIVE.TRANS64.RED.A1T0 RZ, [R3+URZ], RZ ;  /* 0x000000ff03ff79a7 */ /* 0x0045e200081004ff */
[----:B------:R2:W3:Y:S01]  /*33b0*/  @P0 SYNCS.PHASECHK.TRANS64.TRYWAIT P2, [UR4], R2 ;  /* 0x00000002ff0005a7 */ /* 0x0004e20008041104 */
[----:B------:R-:W-:Y:S01]  /*33c0*/  ULEA.HI UR4, UR30, UR30, URZ, 0x1 ;  /* 0x0000001e1e047291 */ /* 0x000fe2000f8f08ff */
[----:B-1----:R-:W-:-:S03]  /*33d0*/  LOP3.LUT P1, RZ, R6, 0x1, RZ, 0xc0, !PT ;  /* 0x0000000106ff7812 */ /* 0x002fc6000782c0ff */
[----:B------:R-:W-:Y:S02]  /*33e0*/  USHF.L.U32 UR11, UR4, 0x6, URZ ;  /* 0x00000006040b7899 */ /* 0x000fe400080006ff */
[----:B------:R-:W-:Y:S02]  /*33f0*/  ULOP3.LUT UR4, UR4, 0xffe, URZ, 0xc0, !UPT ;  /* 0x00000ffe04047892 */ /* 0x000fe4000f8ec0ff */
[----:B------:R-:W-:Y:S02]  /*3400*/  ULOP3.LUT UR11, UR11, 0xffffff80, URZ, 0xc0, !UPT ;  /* 0xffffff800b0b7892 */ /* 0x000fe4000f8ec0ff */
[----:B------:R-:W-:Y:S02]  /*3410*/  UIADD3 UR4, UPT, UPT, -UR4, UR30, URZ ;  /* 0x0000001e04047290 */ /* 0x000fe4000fffe1ff */
[----:B------:R-:W-:Y:S01]  /*3420*/  UIADD3 UR11, UPT, UPT, UR42, UR11, URZ ;  /* 0x0000000b2a0b7290 */ /* 0x000fe2000fffe0ff */
[----:B------:R-:W1:Y:S03]  /*3430*/  SYNCS.PHASECHK.TRANS64.TRYWAIT P0, [UR31+0xa0], R0 ;  /* 0x0000a000ff0075a7 */ /* 0x000e66000800111f */
[----:B------:R-:W-:Y:S01]  /*3440*/  ULEA UR11, UR4, UR11, 0x14 ;  /* 0x0000000b040b7291 */ /* 0x000fe2000f8ea0ff */
[----:B-123--:R-:W-:Y:S11]  /*3450*/  @!P0 BRA `(.L_x_60) ;  /* 0x0000004400bc8947 */ /* 0x00eff60003800000 */
.L_x_126:
[----:B------:R-:W-:Y:S01]  /*3460*/  IADD3 R10, PT, PT, R10, 0x1, RZ ;  /* 0x000000010a0a7810 */ /* 0x000fe20007ffe0ff */
[----:B------:R-:W-:Y:S06]  /*3470*/  BRA.U !UP4, `(.L_x_61) ;  /* 0x000000010cc07547 */ /* 0x000fec000b800000 */
[----:B------:R-:W-:Y:S01]  /*3480*/  UPLOP3.LUT UP2, UPT, UPT, UPT, UPT, 0x40, 0x4 ;  /* 0x000000000004789c */ /* 0x000fe20003f4e870 */
[----:B------:R-:W-:Y:S01]  /*3490*/  UMOV UR23, UR41 ;  /* 0x0000002900177c82 */ /* 0x000fe20008000000 */
[----:B------:R-:W-:Y:S01]  /*34a0*/  UMOV UR22, UR40 ;  /* 0x0000002800167c82 */ /* 0x000fe20008000000 */
[----:B------:R-:W-:-:S08]  /*34b0*/  UMOV UR10, UR24 ;  /* 0x00000018000a7c82 */ /* 0x000fd00008000000 */
.L_x_64:
[----:B------:R-:W-:Y:S02]  /*34c0*/  UIADD3 UR23, UPT, UPT, UR23, 0x1, URZ ;  /* 0x0000000117177890 */ /* 0x000fe4000fffe0ff */
[----:B--2---:R-:W-:Y:S02]  /*34d0*/  ULEA UR5, UR10, UR26, 0x3 ;  /* 0x0000001a0a057291 */ /* 0x004fe4000f8e18ff */
[----:B------:R-:W-:Y:S01]  /*34e0*/  UISETP.NE.AND UP3, UPT, UR23, URZ, UPT ;  /* 0x000000ff1700728c */ /* 0x000fe2000bf65270 */
[----:B---3--:R-:W-:Y:S10]  /*34f0*/  @P2 BRA `(.L_x_62) ;  /* 0x00000000000c2947 */ /* 0x008ff40003800000 */
[----:B-1----:R-:W-:Y:S04]  /*3500*/  SHF.L.U32 R3, R8, 0x1f, RZ ;  /* 0x0000001f08037819 */ /* 0x002fe800000006ff */
[----:B------:R-:W1:Y:S02]  /*3510*/  SYNCS.PHASECHK.TRANS64.TRYWAIT P0, [UR5], R3 ;  /* 0x00000003ff0075a7 */ /* 0x000e640008001105 */
[----:B-1----:R-:W-:Y:S05]  /*3520*/  @!P0 BRA `(.L_x_63) ;  /* 0x0000004400a08947 */ /* 0x002fea0003800000 */
.L_x_62:
[----:B------:R-:W-:Y:S01]  /*3530*/  UISETP.NE.AND UP0, UPT, UR22, 0x1, UPT ;  /* 0x000000011600788c */ /* 0x000fe2000bf05270 */
[----:B------:R-:W-:Y:S01]  /*3540*/  PLOP3.LUT P2, PT, PT, PT, PT, 0x80, 0x8 ;  /* 0x000000000008781c */ /* 0x000fe20003f4f070 */
[----:B------:R-:W-:Y:S02]  /*3550*/  UIADD3 UR4, UPT, UPT, UR10, 0x1, URZ ;  /* 0x000000010a047890 */ /* 0x000fe4000fffe0ff */
[----:B------:R-:W-:Y:S02]  /*3560*/  UIADD3 UR25, UPT, UPT, UR5, 0x18, URZ ;  /* 0x0000001805197890 */ /* 0x000fe4000fffe0ff */
[----:B------:R-:W-:Y:S01]  /*3570*/  UISETP.NE.AND UP1, UPT, UR4, 0x3, UPT ;  /* 0x000000030400788c */ /* 0x000fe2000bf25270 */
[----:B------:R-:W-:Y:S01]  /*3580*/  PLOP3.LUT P0, PT, PT, PT, UP0, 0x80, 0x8 ;  /* 0x000000000008781c */ /* 0x000fe20003f0f008 */
[----:B------:R-:W-:Y:S02]  /*3590*/  UIADD3 UR22, UPT, UPT, UR22, -0x1, URZ ;  /* 0xffffffff16167890 */ /* 0x000fe4000fffe0ff */
[----:B------:R-:W-:Y:S02]  /*35a0*/  USEL UR6, URZ, 0x1, UP1 ;  /* 0x00000001ff067887 */ /* 0x000fe40008800000 */
[----:B------:R-:W-:Y:S01]  /*35b0*/  USEL UR24, UR4, URZ, UP1 ;  /* 0x000000ff04187287 */ /* 0x000fe20008800000 */
[----:B------:R-:W-:Y:S01]  /*35c0*/  UMOV UR7, 0x40004040 ;  /* 0x4000404000077882 */ /* 0x000fe20000000000 */
[----:B------:R-:W-:Y:S02]  /*35d0*/  UMOV UR5, 0x40004040 ;  /* 0x4000404000057882 */ /* 0x000fe40000000000 */
[----:B------:R-:W-:Y:S01]  /*35e0*/  @UP0 ULEA UR4, UR24, UR26, 0x3 ;  /* 0x0000001a18040291 */ /* 0x000fe2000f8e18ff */
[----:B------:R-:W-:Y:S01]  /*35f0*/  LOP3.LUT R8, R8, UR6, RZ, 0x3c, !PT ;  /* 0x0000000608087c12 */ /* 0x000fe2000f8e3cff */
[----:B------:R-:W-:Y:S01]  /*3600*/  ULEA UR6, UR10, UR29, 0xa ;  /* 0x0000001d0a067291 */ /* 0x000fe2000f8e50ff */
[----:B------:R-:W-:Y:S02]  /*3610*/  UMOV UR21, 0x40004040 ;  /* 0x4000404000157882 */ /* 0x000fe40000000000 */
[----:B-1----:R-:W-:Y:S01]  /*3620*/  @P0 SHF.L.U32 R0, R8, 0x1f, RZ ;  /* 0x0000001f08000819 */ /* 0x002fe200000006ff */
[----:B------:R-:W-:Y:S02]  /*3630*/  UIADD3 UR20, UPT, UPT, UR6, 0x2, URZ ;  /* 0x0000000206147890 */ /* 0x000fe4000fffe0ff */
[----:B------:R-:W-:Y:S01]  /*3640*/  UIADD3 UR16, UPT, UPT, UR6, 0x4, URZ ;  /* 0x0000000406107890 */ /* 0x000fe2000fffe0ff */
[----:B------:R2:W3:Y:S01]  /*3650*/  @P0 SYNCS.PHASECHK.TRANS64.TRYWAIT P2, [UR4], R0 ;  /* 0x00000000ff0005a7 */ /* 0x0004e20008041104 */
[----:B------:R-:W-:Y:S02]  /*3660*/  ULEA UR4, UR10, UR28, 0x9 ;  /* 0x0000001c0a047291 */ /* 0x000fe4000f8e48ff */
[----:B------:R-:W-:Y:S02]  /*3670*/  UIADD3 UR12, UPT, UPT, UR6, 0x6, URZ ;  /* 0x00000006060c7890 */ /* 0x000fe4000fffe0ff */
[----:B------:R-:W-:Y:S02]  /*3680*/  UIADD3 UR18, UPT, UPT, UR4, 0x2, URZ ;  /* 0x0000000204127890 */ /* 0x000fe4000fffe0ff */
[----:B------:R-:W-:Y:S02]  /*3690*/  UIADD3 UR14, UPT, UPT, UR4, 0x4, URZ ;  /* 0x00000004040e7890 */ /* 0x000fe4000fffe0ff */
[----:B------:R-:W-:Y:S01]  /*36a0*/  UIADD3 UR8, UPT, UPT, UR4, 0x6, URZ ;  /* 0x0000000604087890 */ /* 0x000fe2000fffe0ff */
[----:B------:R2:W-:Y:S01]  /*36b0*/  UTCQMMA gdesc[UR4], gdesc[UR6], tmem[UR11], tmem[UR38], idesc[UR39], UP2 ;  /* 0x00ff2606040075ea */ /* 0x0005e2000900030b */
[----:B------:R-:W-:Y:S01]  /*36c0*/  UPLOP3.LUT UP2, UPT, UPT, UPT, UPT, 0x80, 0x8 ;  /* 0x000000000008789c */ /* 0x000fe20003f4f070 */
[----:B------:R-:W-:Y:S01]  /*36d0*/  UMOV UR19, 0x40004040 ;  /* 0x4000404000137882 */ /* 0x000fe20000000000 */
[----:B------:R-:W-:Y:S01]  /*36e0*/  UMOV UR17, 0x40004040 ;  /* 0x4000404000117882 */ /* 0x000fe20000000000 */
[----:B------:R2:W-:Y:S01]  /*36f0*/  UTCQMMA gdesc[UR18], gdesc[UR20], tmem[UR11], tmem[UR36], idesc[UR37], UPT ;  /* 0x00ff2414120075ea */ /* 0x0005e2000b80030b */
[----:B------:R-:W-:Y:S01]  /*3700*/  UMOV UR15, 0x40004040 ;  /* 0x40004040000f7882 */ /* 0x000fe20000000000 */
[----:B------:R-:W-:Y:S01]  /*3710*/  UMOV UR13, 0x40004040 ;  /* 0x40004040000d7882 */ /* 0x000fe20000000000 */
[----:B------:R-:W-:Y:S01]  /*3720*/  UMOV UR9, 0x40004040 ;  /* 0x4000404000097882 */ /* 0x000fe20000000000 */
[----:B------:R2:W-:Y:S01]  /*3730*/  UTCQMMA gdesc[UR14], gdesc[UR16], tmem[UR11], tmem[UR34], idesc[UR35], UPT ;  /* 0x00ff22100e0075ea */ /* 0x0005e2000b80030b */
[----:B------:R2:W-:Y:S01]  /*3740*/  UTCQMMA gdesc[UR8], gdesc[UR12], tmem[UR11], tmem[UR32], idesc[UR33], UPT ;  /* 0x00ff200c080075ea */ /* 0x0005e2000b80030b */
[----:B------:R2:W-:Y:S01]  /*3750*/  UTCBAR.MULTICAST [UR25], URZ, UR27 ;  /* 0x000000ff190073e9 */ /* 0x0005e2000800081b */
[----:B------:R-:W-:Y:S01]  /*3760*/  UMOV UR10, UR24 ;  /* 0x00000018000a7c82 */ /* 0x000fe20008000000 */
[----:B------:R-:W-:Y:S05]  /*3770*/  BRA.U UP3, `(.L_x_64) ;  /* 0xfffffffd03507547 */ /* 0x000fea000b83ffff */
.L_x_61:
[----:B--2---:R-:W-:Y:S01]  /*3780*/  UIADD3 UR4, UPT, UPT, UR30, 0x1, URZ ;  /* 0x000000011e047890 */ /* 0x004fe2000fffe0ff */
[C---:B------:R-:W-:Y:S01]  /*3790*/  ISETP.NE.AND P0, PT, R10.reuse, 0x2, PT ;  /* 0x000000020a00780c */ /* 0x040fe20003f05270 */
[----:B------:R-:W-:Y:S02]  /*37a0*/  UIADD3 UR5, UPT, UPT, UR31, 0x80, URZ ;  /* 0x000000801f057890 */ /* 0x000fe4000fffe0ff */
[----:B------:R-:W-:Y:S01]  /*37b0*/  UISETP.NE.AND UP0, UPT, UR4, 0x4, UPT ;  /* 0x000000040400788c */ /* 0x000fe2000bf05270 */
[----:B-1----:R-:W-:Y:S02]  /*37c0*/  SEL R0, RZ, 0x1, P0 ;  /* 0x00000001ff007807 */ /* 0x002fe40000000000 */
[----:B------:R-:W-:Y:S01]  /*37d0*/  SEL R10, R10, RZ, P0 ;  /* 0x000000ff0a0a7207 */ /* 0x000fe20000000000 */
[----:B------:R-:W-:Y:S01]  /*37e0*/  USEL UR6, URZ, 0x1, UP0 ;  /* 0x00000001ff067887 */ /* 0x000fe20008000000 */
[----:B------:R-:W-:Y:S01]  /*37f0*/  LOP3.LUT R9, R9, R0, RZ, 0x3c, !PT ;  /* 0x0000000009097212 */ /* 0x000fe200078e3cff */
[----:B------:R-:W-:Y:S01]  /*3800*/  USEL UR30, UR4, URZ, UP0 ;  /* 0x000000ff041e7287 */ /* 0x000fe20008000000 */
[----:B------:R1:W-:Y:S03]  /*3810*/  UTCBAR [UR5], URZ ;  /* 0x000000ff050073e9 */ /* 0x0003e600080000ff */
[----:B------:R-:W-:Y:S01]  /*3820*/  LOP3.LUT R11, R11, UR6, RZ, 0x3c, !PT ;  /* 0x000000060b0b7c12 */ /* 0x000fe2000f8e3cff */
[----:B------:R-:W-:Y:S07]  /*3830*/  @P1 BRA `(.L_x_65) ;  /* 0xfffffff800881947 */ /* 0x000fee000383ffff */
[----:B------:R-:W2:Y:S01]  /*3840*/  S2UR UR8, SR_CgaCtaId ;  /* 0x00000000000879c3 */ /* 0x000ea20000008800 */
[----:B------:R-:W-:Y:S01]  /*3850*/  ELECT P0, URZ, PT ;  /* 0x0000000000ff782f */ /* 0x000fe20003800000 */
[----:B------:R-:W-:Y:S01]  /*3860*/  IMAD.MOV.U32 R0, RZ, RZ, 0x1 ;  /* 0x00000001ff007424 */ /* 0x000fe200078e00ff */
[----:B------:R-:W-:Y:S01]  /*3870*/  UIADD3 UR26, UPT, UPT, UR26, 0xa0, URZ ;  /* 0x000000a01a1a7890 */ /* 0x000fe2000fffe0ff */
[----:B------:R-:W-:Y:S01]  /*3880*/  SHF.L.U32 R3, R11, 0x1f, RZ ;  /* 0x0000001f0b037819 */ /* 0x000fe200000006ff */
[----:B------:R-:W-:-:S03]  /*3890*/  UMOV UR4, 0x40 ;  /* 0x0000004000047882 */ /* 0x000fc60000000000 */
[----:B------:R-:W-:Y:S01]  /*38a0*/  UVIRTCOUNT.DEALLOC.SMPOOL 0x80 ;  /* 0x000000800000784c */ /* 0x000fe20000000000 */
[----:B--2---:R-:W-:Y:S02]  /*38b0*/  ULEA UR8, UR8, UR4, 0x18 ;  /* 0x0000000408087291 */ /* 0x004fe4000f8ec0ff */
[----:B------:R-:W-:-:S07]  /*38c0*/  ULEA UR4, UR30, UR26, 0x3 ;  /* 0x0000001a1e047291 */ /* 0x000fce000f8e18ff */
[----:B------:R2:W-:Y:S02]  /*38d0*/  @P0 STS.U8 [UR8+0x1c], R0 ;  /* 0x00001c00ff000988 */ /* 0x0005e40008000008 */
[----:B------:R-:W4:Y:S02]  /*38e0*/  SYNCS.PHASECHK.TRANS64.TRYWAIT P0, [UR4], R3 ;  /* 0x00000003ff0075a7 */ /* 0x000f240008001104 */
[----:B--2-4-:R-:W-:Y:S05]  /*38f0*/  @!P0 BRA `(.L_x_66) ;  /* 0x0000004000c48947 */ /* 0x014fea0003800000 */
.L_x_129:
[----:B------:R-:W-:-:S04]  /*3900*/  UIADD3 UR4, UPT, UPT, UR30, 0x1, URZ ;  /* 0x000000011e047890 */ /* 0x000fc8000fffe0ff */
[----:B------:R-:W-:-:S04]  /*3910*/  UISETP.NE.AND UP0, UPT, UR4, 0x4, UPT ;  /* 0x000000040400788c */ /* 0x000fc8000bf05270 */
[----:B------:R-:W-:Y:S02]  /*3920*/  USEL UR6, URZ, 0x1, UP0 ;  /* 0x00000001ff067887 */ /* 0x000fe40008000000 */
[----:B------:R-:W-:-:S04]  /*3930*/  USEL UR4, UR4, URZ, UP0 ;  /* 0x000000ff04047287 */ /* 0x000fc80008000000 */
[----:B-1----:R-:W-:Y:S01]  /*3940*/  ULEA UR5, UR4, UR26, 0x3 ;  /* 0x0000001a04057291 */ /* 0x002fe2000f8e18ff */
[----:B------:R-:W-:-:S04]  /*3950*/  LOP3.LUT R2, R11, UR6, RZ, 0x3c, !PT ;  /* 0x000000060b027c12 */ /* 0x000fc8000f8e3cff */
[----:B--2---:R-:W-:-:S04]  /*3960*/  SHF.L.U32 R3, R2, 0x1f, RZ ;  /* 0x0000001f02037819 */ /* 0x004fc800000006ff */
[----:B------:R-:W1:Y:S02]  /*3970*/  SYNCS.PHASECHK.TRANS64.TRYWAIT P0, [UR5], R3 ;  /* 0x00000003ff0075a7 */ /* 0x000e640008001105 */
[----:B-1----:R-:W-:Y:S05]  /*3980*/  @!P0 BRA `(.L_x_67) ;  /* 0x0000004000b88947 */ /* 0x002fea0003800000 */
.L_x_131:
        /* <DEDUP_REMOVED lines=9> */
.L_x_133:
[----:B------:R-:W-:-:S04]  /*3a20*/  UIADD3 UR4, UPT, UPT, UR4, 0x1, URZ ;  /* 0x0000000104047890 */ /* 0x000fc8000fffe0ff */
[----:B------:R-:W-:-:S04]  /*3a30*/  UISETP.NE.AND UP0, UPT, UR4, 0x4, UPT ;  /* 0x000000040400788c */ /* 0x000fc8000bf05270 */
[----:B------:R-:W-:Y:S02]  /*3a40*/  USEL UR5, URZ, 0x1, UP0 ;  /* 0x00000001ff057887 */ /* 0x000fe40008000000 */
[----:B------:R-:W-:-:S04]  /*3a50*/  USEL UR4, UR4, URZ, UP0 ;  /* 0x000000ff04047287 */ /* 0x000fc80008000000 */
[----:B------:R-:W-:Y:S01]  /*3a60*/  ULEA UR4, UR4, UR26, 0x3 ;  /* 0x0000001a04047291 */ /* 0x000fe2000f8e18ff */
[----:B-1----:R-:W-:-:S04]  /*3a70*/  LOP3.LUT R3, R2, UR5, RZ, 0x3c, !PT ;  /* 0x0000000502037c12 */ /* 0x002fc8000f8e3cff */
[----:B------:R-:W-:-:S04]  /*3a80*/  SHF.L.U32 R3, R3, 0x1f, RZ ;  /* 0x0000001f03037819 */ /* 0x000fc800000006ff */
[----:B------:R-:W1:Y:S02]  /*3a90*/  SYNCS.PHASECHK.TRANS64.TRYWAIT P0, [UR4], R3 ;  /* 0x00000003ff0075a7 */ /* 0x000e640008001104 */
[----:B-1----:R-:W-:Y:S05]  /*3aa0*/  @!P0 BRA `(.L_x_69) ;  /* 0x0000004000a08947 */ /* 0x002fea0003800000 */
.L_x_135:
[----:B------:R-:W-:Y:S01]  /*3ab0*/  NOP ;  /* 0x0000000000007918 */ /* 0x000fe20000000000 */
[----:B-1----:R-:W1:Y:S01]  /*3ac0*/  LDS R0, [UR8+0x14] ;  /* 0x00001408ff007984 */ /* 0x002e620008000800 */
[----:B------:R-:W-:Y:S01]  /*3ad0*/  ULOP3.LUT UR4, UR42, 0xffff, URZ, 0xc0, !UPT ;  /* 0x0000ffff2a047892 */ /* 0x000fe2000f8ec0ff */
[----:B------:R-:W-:Y:S01]  /*3ae0*/  UMOV UR5, 0xffff ;  /* 0x0000ffff00057882 */ /* 0x000fe20000000000 */
[----:B------:R-:W-:Y:S02]  /*3af0*/  UMOV UR6, 0x1 ;  /* 0x0000000100067882 */ /* 0x000fe40000000000 */
[----:B------:R-:W-:-:S04]  /*3b00*/  USHF.R.U32.HI UR4, URZ, 0x5, UR4 ;  /* 0x00000005ff047899 */ /* 0x000fc80008011604 */
[----:B------:R-:W-:Y:S02]  /*3b10*/  USHF.L.U32 UR5, UR5, UR4, URZ ;  /* 0x0000000405057299 */ /* 0x000fe400080006ff */
[----:B------:R-:W-:-:S04]  /*3b20*/  USHF.L.U32 UR4, UR6, UR4, URZ ;  /* 0x0000000406047299 */ /* 0x000fc800080006ff */
[----:B-1----:R-:W-:-:S04]  /*3b30*/  LOP3.LUT R0, R0, UR5, RZ, 0xc0, !PT ;  /* 0x0000000500007c12 */ /* 0x002fc8000f8ec0ff */
[----:B------:R-:W-:-:S13]  /*3b40*/  ISETP.NE.AND P0, PT, R0, UR5, PT ;  /* 0x0000000500007c0c */ /* 0x000fda000bf05270 */
[----:B------:R-:W-:Y:S05]  /*3b50*/  @P0 BRA `(.L_x_70) ;  /* 0x0000000000580947 */ /* 0x000fea0003800000 */
[----:B------:R-:W1:Y:S02]  /*3b60*/  LDS R0, [UR8+0x18] ;  /* 0x00001808ff007984 */ /* 0x000e640008000800 */
[----:B-1----:R-:W-:-:S04]  /*3b70*/  LOP3.LUT R0, R0, UR4, RZ, 0xc0, !PT ;  /* 0x0000000400007c12 */ /* 0x002fc8000f8ec0ff */
[----:B------:R-:W-:-:S13]  /*3b80*/  ISETP.NE.AND P0, PT, R0, UR4, PT ;  /* 0x0000000400007c0c */ /* 0x000fda000bf05270 */
[----:B------:R-:W-:Y:S05]  /*3b90*/  @P0 BRA `(.L_x_71) ;  /* 0x00000000003c0947 */ /* 0x000fea0003800000 */
[----:B------:R-:W1:Y:S01]  /*3ba0*/  S2R R2, SR_LANEID ;  /* 0x0000000000027919 */ /* 0x000e620000000000 */
[----:B------:R-:W-:Y:S01]  /*3bb0*/  ULOP3.LUT UR5, URZ, UR5, URZ, 0x33, !UPT ;  /* 0x00000005ff057292 */ /* 0x000fe2000f8e33ff */
[----:B------:R-:W-:Y:S01]  /*3bc0*/  LOP3.LUT R4, RZ, UR4, RZ, 0x33, !PT ;  /* 0x00000004ff047c12 */ /* 0x000fe2000f8e33ff */
[----:B------:R-:W-:Y:S02]  /*3bd0*/  VOTEU.ANY UR4, UPT, PT ;  /* 0x0000000000047886 */ /* 0x000fe400038e0100 */
[----:B------:R-:W-:Y:S01]  /*3be0*/  UFLO.U32 UR4, UR4 ;  /* 0x00000004000472bd */ /* 0x000fe200080e0000 */
[----:B------:R-:W2:Y:S01]  /*3bf0*/  REDUX UR6, R4 ;  /* 0x00000000040673c4 */ /* 0x000ea20000000000 */
[----:B------:R-:W-:-:S06]  /*3c00*/  IMAD.U32 R0, RZ, RZ, UR5 ;  /* 0x00000005ff007e24 */ /* 0x000fcc000f8e00ff */
[----:B------:R4:W-:Y:S01]  /*3c10*/  UTCATOMSWS.AND URZ, UR5 ;  /* 0x0000000500ff79e3 */ /* 0x0009e20008000000 */
[----:B------:R-:W3:Y:S01]  /*3c20*/  REDUX UR7, R0 ;  /* 0x00000000000773c4 */ /* 0x000ee20000000000 */
[----:B-1----:R-:W-:Y:S01]  /*3c30*/  ISETP.EQ.U32.AND P0, PT, R2, UR4, PT ;  /* 0x0000000402007c0c */ /* 0x002fe2000bf02070 */
[----:B--2---:R-:W-:Y:S01]  /*3c40*/  IMAD.U32 R2, RZ, RZ, UR6 ;  /* 0x00000006ff027e24 */ /* 0x004fe2000f8e00ff */
[----:B---3--:R-:W-:-:S11]  /*3c50*/  MOV R3, UR7 ;  /* 0x0000000700037c02 */ /* 0x008fd60008000f00 */
[----:B------:R4:W-:Y:S04]  /*3c60*/  @P0 ATOMS.AND RZ, [UR8+0x14], R3 ;  /* 0x00001403ffff098c */ /* 0x0009e8000a800008 */
[----:B------:R4:W-:Y:S01]  /*3c70*/  @P0 ATOMS.AND RZ, [UR8+0x18], R2 ;  /* 0x00001802ffff098c */ /* 0x0009e2000a800008 */
[----:B------:R-:W-:Y:S05]  /*3c80*/  BRA `(.L_x_72) ;  /* 0x0000000000147947 */ /* 0x000fea0003800000 */
.L_x_71:
[----:B------:R-:W-:Y:S02]  /*3c90*/  MOV R2, 0x3cb0 ;  /* 0x00003cb000027802 */ /* 0x000fe40000000f00 */
[----:B---3-5:R-:W-:Y:S05]  /*3ca0*/  CALL.REL.NOINC `($__internal_0_$__cuda_sm10x_tcgen05_guardrail_trap_col_being_dealloced_not_returned_by_alloc) ;  /* 0x0000004000fc7944 */ /* 0x028fea0003c00000 */
[----:B------:R-:W-:Y:S05]  /*3cb0*/  BRA `(.L_x_72) ;  /* 0x0000000000087947 */ /* 0x000fea0003800000 */
.L_x_70:
[----:B------:R-:W-:Y:S02]  /*3cc0*/  MOV R2, 0x3ce0 ;  /* 0x00003ce000027802 */ /* 0x000fe40000000f00 */
[----:B---3-5:R-:W-:Y:S05]  /*3cd0*/  CALL.REL.NOINC `($__internal_2_$__cuda_sm10x_tcgen05_guardrail_trap_unallocated_columns_being_dealloced) ;  /* 0x0000004400087944 */ /* 0x028fea0003c00000 */
.L_x_72:
[----:B------:R-:W-:Y:S01]  /*3ce0*/  NOP ;  /* 0x0000000000007918 */ /* 0x000fe20000000000 */
[----:B----4-:R-:W-:Y:S05]  /*3cf0*/  EXIT ;  /* 0x000000000000794d */ /* 0x010fea0003800000 */
.L_x_54:
[----:B------:R-:W-:-:S09]  /*3d00*/  UISETP.NE.OR UP0, UPT, UR17, 0x3, !UP3 ;  /* 0x000000031100788c */ /* 0x000fd2000df05670 */
[----:B------:R-:W-:Y:S05]  /*3d10*/  BRA.U UP0, `(.L_x_73) ;  /* 0x0000000d00807547 */ /* 0x000fea000b800000 */
[----:B------:R-:W1:Y:S01]  /*3d20*/  S2UR UR10, SR_CgaCtaId ;  /* 0x00000000000a79c3 */ /* 0x000e620000008800 */
[----:B------:R-:W2:Y:S01]  /*3d30*/  LDCU UR32, c[0x0][0x370] ;  /* 0x00006e00ff2077ac */ /* 0x000ea20008000800 */
[----:B------:R-:W-:Y:S02]  /*3d40*/  HFMA2 R13, -RZ, RZ, 0, 0 ;  /* 0x00000000ff0d7431 */ /* 0x000fe400000001ff */
[----:B------:R-:W-:Y:S01]  /*3d50*/  IMAD.MOV.U32 R15, RZ, RZ, 0x1 ;  /* 0x00000001ff0f7424 */ /* 0x000fe200078e00ff */
[----:B------:R-:W-:Y:S01]  /*3d60*/  MOV R7, 0x1000 ;  /* 0x0000100000077802 */ /* 0x000fe20000000f00 */
[----:B------:R-:W2:Y:S01]  /*3d70*/  LDCU.128 UR28, c[0x0][0xb10] ;  /* 0x00016200ff1c77ac */ /* 0x000ea20008000c00 */
[----:B------:R-:W-:Y:S01]  /*3d80*/  IMAD.MOV.U32 R14, RZ, RZ, RZ ;  /* 0x000000ffff0e7224 */ /* 0x000fe200078e00ff */
[----:B------:R-:W3:Y:S01]  /*3d90*/  LDC.64 R16, c[0x0][0x348] ;  /* 0x0000d200ff107b82 */ /* 0x000ee20000000a00 */
[----:B------:R-:W4:Y:S01]  /*3da0*/  LDCU UR27, c[0x0][0x374] ;  /* 0x00006e80ff1b77ac */ /* 0x000f220008000800 */
[----:B------:R-:W1:Y:S06]  /*3db0*/  LDCU UR15, c[0x0][0xb0c] ;  /* 0x00016180ff0f77ac */ /* 0x000e6c0008000800 */
[----:B------:R-:W3:Y:S01]  /*3dc0*/  LDC.64 R2, c[0x0][0x888] ;  /* 0x00022200ff027b82 */ /* 0x000ee20000000a00 */
[----:B------:R-:W1:Y:S01]  /*3dd0*/  LDCU UR39, c[0x0][0xb20] ;  /* 0x00016400ff2777ac */ /* 0x000e620008000800 */
[----:B------:R-:W1:Y:S06]  /*3de0*/  LDCU UR4, c[0x0][0xb30] ;  /* 0x00016600ff0477ac */ /* 0x000e6c0008000800 */
[----:B------:R-:W3:Y:S01]  /*3df0*/  LDC.64 R4, c[0x0][0x890] ;  /* 0x00022400ff047b82 */ /* 0x000ee20000000a00 */
[----:B------:R-:W-:Y:S01]  /*3e00*/  UMOV UR21, 0x400 ;  /* 0x0000040000157882 */ /* 0x000fe20000000000 */
[----:B--2---:R-:W-:-:S02]  /*3e10*/  UIMAD.WIDE.U32 UR6, UR32, UR28, URZ ;  /* 0x0000001c200672a5 */ /* 0x004fc4000f8e00ff */
[----:B----4-:R-:W-:Y:S02]  /*3e20*/  UIMAD.WIDE.U32 UR8, UR27, UR31, URZ ;  /* 0x0000001f1b0872a5 */ /* 0x010fe4000f8e00ff */
[----:B-1----:R-:W-:Y:S02]  /*3e30*/  ULEA UR21, UR10, UR21, 0x18 ;  /* 0x000000150a157291 */ /* 0x002fe4000f8ec0ff */
[----:B------:R-:W-:Y:S02]  /*3e40*/  UPLOP3.LUT UP3, UPT, UPT, UPT, UPT, 0x40, 0x4 ;  /* 0x000000000004789c */ /* 0x000fe40003f6e870 */
[----:B------:R-:W-:Y:S02]  /*3e50*/  UIADD3 UR33, UPT, UPT, UR21, 0x38, URZ ;  /* 0x0000003815217890 */ /* 0x000fe4000fffe0ff */
[----:B------:R-:W-:Y:S01]  /*3e60*/  UIADD3 UR17, UPT, UPT, UR21, 0x30, URZ ;  /* 0x0000003015117890 */ /* 0x000fe2000fffe0ff */
[----:B------:R-:W-:Y:S01]  /*3e70*/  UMOV UR6, UR7 ;  /* 0x0000000700067c82 */ /* 0x000fe20008000000 */
[----:B------:R-:W-:Y:S01]  /*3e80*/  UMOV UR35, UR9 ;  /* 0x0000000900237c82 */ /* 0x000fe20008000000 */
[----:B------:R-:W-:-:S02]  /*3e90*/  UISETP.GE.AND UP0, UPT, UR42, 0x1, UPT ;  /* 0x000000012a00788c */ /* 0x000fc4000bf06270 */
[----:B------:R-:W-:Y:S01]  /*3ea0*/  UISETP.NE.AND UP4, UPT, UR42, 0x1, UPT ;  /* 0x000000012a00788c */ /* 0x000fe2000bf85270 */
[----:B------:R-:W1:Y:S01]  /*3eb0*/  LDCU.64 UR22, c[0x0][0xb28] ;  /* 0x00016500ff1677ac */ /* 0x000e620008000a00 */
[----:B------:R-:W-:Y:S02]  /*3ec0*/  UISETP.NE.AND UP6, UPT, UR15, 0x1, UPT ;  /* 0x000000010f00788c */ /* 0x000fe4000bfc5270 */
[----:B------:R-:W-:Y:S02]  /*3ed0*/  UISETP.NE.AND UP5, UPT, UR30, 0x1, UPT ;  /* 0x000000011e00788c */ /* 0x000fe4000bfa5270 */
[----:B------:R-:W-:Y:S02]  /*3ee0*/  UPRMT UR33, UR10, 0x654, UR33 ;  /* 0x000006540a217896 */ /* 0x000fe40008000021 */
[----:B------:R-:W-:Y:S02]  /*3ef0*/  USHF.R.U32.HI UR37, URZ, UR29, UR6 ;  /* 0x0000001dff257299 */ /* 0x000fe40008011606 */
[----:B------:R-:W-:-:S02]  /*3f00*/  UPRMT UR34, UR10, 0x654, UR17 ;  /* 0x000006540a227896 */ /* 0x000fc40008000011 */
[----:B------:R-:W-:Y:S02]  /*3f10*/  USHF.R.U32.HI UR35, URZ, UR39, UR35 ;  /* 0x00000027ff237299 */ /* 0x000fe40008011623 */
[----:B------:R-:W-:-:S11]  /*3f20*/  UISETP.NE.AND UP2, UPT, UR4, 0x1, UPT ;  /* 0x000000010400788c */ /* 0x000fd6000bf45270 */
.L_x_82:
[C---:B------:R-:W-:Y:S02]  /*3f30*/  LEA R12, R14.reuse, UR21, 0x3 ;  /* 0x000000150e0c7c11 */ /* 0x040fe4000f8e18ff */
[----:B------:R-:W-:Y:S02]  /*3f40*/  SHF.L.U32 R9, R13, 0x1f, RZ ;  /* 0x0000001f0d097819 */ /* 0x000fe400000006ff */
[----:B------:R-:W-:Y:S02]  /*3f50*/  LEA R10, R14, UR21, 0x4 ;  /* 0x000000150e0a7c11 */ /* 0x000fe4000f8e20ff */
[----:B--2---:R-:W2:Y:S02]  /*3f60*/  SYNCS.PHASECHK.TRANS64.TRYWAIT P0, [R12+URZ+0x60], R9 ;  /* 0x000060090c0075a7 */ /* 0x004ea400080011ff */
[----:B--2---:R-:W-:Y:S05]  /*3f70*/  @!P0 BRA `(.L_x_74) ;  /* 0x0000003c00848947 */ /* 0x004fea0003800000 */
.L_x_136:
[----:B--2---:R-:W2:Y:S01]  /*3f80*/  LDS.128 R8, [R10+0xf0] ;  /* 0x0000f0000a087984 */ /* 0x004ea20000000c00 */
[----:B------:R-:W-:Y:S01]  /*3f90*/  UISETP.GE.AND UP0, UPT, UR42, 0x1, UPT ;  /* 0x000000012a00788c */ /* 0x000fe2000bf06270 */
[----:B------:R-:W-:Y:S01]  /*3fa0*/  @!PT LDS RZ, [RZ] ;  /* 0x00000000fffff984 */ /* 0x000fe20000000800 */
[----:B------:R-:W-:Y:S01]  /*3fb0*/  @!PT LDS RZ, [RZ] ;  /* 0x00000000fffff984 */ /* 0x000fe20000000800 */
[----:B------:R-:W-:Y:S01]  /*3fc0*/  @!PT LDS RZ, [RZ] ;  /* 0x00000000fffff984 */ /* 0x000fe20000000800 */
[----:B------:R-:W-:Y:S01]  /*3fd0*/  @!PT LDS RZ, [RZ] ;  /* 0x00000000fffff984 */ /* 0x000fe20000000800 */
[----:B------:R4:W-:Y:S06]  /*3fe0*/  MEMBAR.ALL.CTA ;  /* 0x0000000000007992 */ /* 0x0009ec0000008000 */
[----:B----4-:R-:W4:Y:S01]  /*3ff0*/  FENCE.VIEW.ASYNC.S ;  /* 0x00000000000073c6 */ /* 0x010f220000000000 */
[----:B--2---:R-:W-:Y:S11]  /*4000*/  LOP3.LUT P0, RZ, R10, 0x1, RZ, 0xc0, !PT ;  /* 0x000000010aff7812 */ /* 0x004ff6000780c0ff */
[----:B------:R-:W-:Y:S02]  /*4010*/  @!UPT UIADD3 URZ, UPT, UPT, URZ, URZ, URZ ;  /* 0x000000fffffff290 */ /* 0x000fe4000fffe0ff */
[----:B----4-:R-:W-:Y:S01]  /*4020*/  VOTEU.ANY UP1, P0 ;  /* 0x0000000000ff7886 */ /* 0x010fe20000020100 */
[----:B------:R-:W-:Y:S11]  /*4030*/  PLOP3.LUT P0, PT, PT, PT, UP1, 0x80, 0x8 ;  /* 0x000000000008781c */ /* 0x000ff60003f0f018 */
[----:B------:R-:W-:Y:S02]  /*4040*/  @!UPT UIADD3 URZ, UPT, UPT, URZ, URZ, URZ ;  /* 0x000000fffffff290 */ /* 0x000fe4000fffe0ff */
[----:B------:R-:W-:Y:S02]  /*4050*/  @P0 SHF.R.U32.HI R0, RZ, 0x10, R9 ;  /* 0x00000010ff000819 */ /* 0x000fe40000011609 */
[----:B------:R-:W-:Y:S02]  /*4060*/  @P0 MOV R6, R8 ;  /* 0x0000000800060202 */ /* 0x000fe40000000f00 */
[----:B------:R-:W-:Y:S01]  /*4070*/  @P0 R2UR UR4, R0 ;  /* 0x00000000000402ca */ /* 0x000fe200000e0000 */
[----:B------:R-:W-:Y:S01]  /*4080*/  VIADD R0, R12, 0x70 ;  /* 0x000000700c007836 */ /* 0x000fe20000000000 */
[----:B------:R-:W-:Y:S02]  /*4090*/  @P0 LOP3.LUT R8, R9, 0xffff, RZ, 0xc0, !PT ;  /* 0x0000ffff09080812 */ /* 0x000fe400078ec0ff */
[----:B------:R-:W-:Y:S02]  /*40a0*/  @P0 R2UR UR6, R6 ;  /* 0x00000000060602ca */ /* 0x000fe400000e0000 */
[----:B------:R-:W-:Y:S02]  /*40b0*/  PRMT R0, RZ, 0x654, R0 ;  /* 0x00000654ff007816 */ /* 0x000fe40000000000 */
[----:B------:R-:W-:Y:S02]  /*40c0*/  @P0 R2UR UR5, R8 ;  /* 0x00000000080502ca */ /* 0x000fe400000e0000 */
[----:B------:R2:W-:Y:S03]  /*40d0*/  SYNCS.ARRIVE.TRANS64.RED.A1T0 RZ, [R0+URZ], RZ ;  /* 0x000000ff00ff79a7 */ /* 0x0005e600081004ff */
[----:B------:R-:W-:Y:S04]  /*40e0*/  @UP1 UMOV UR26, UR4 ;  /* 0x00000004001a1c82 */ /* 0x000fe80008000000 */
[----:B------:R-:W-:Y:S04]  /*40f0*/  @UP1 UMOV UR14, UR6 ;  /* 0x00000006000e1c82 */ /* 0x000fe80008000000 */
[----:B------:R-:W-:Y:S01]  /*4100*/  @UP1 UMOV UR13, UR5 ;  /* 0x00000005000d1c82 */ /* 0x000fe20008000000 */
[----:B------:R-:W-:Y:S05]  /*4110*/  BRA.U !UP0, `(.L_x_75) ;  /* 0x0000000108a47547 */ /* 0x000fea000b800000 */
[----:B------:R-:W-:Y:S02]  /*4120*/  UIMAD.WIDE.U32 UR8, UR13, UR31, URZ ;  /* 0x0000001f0d0872a5 */ /* 0x000fe4000f8e00ff */
[----:B------:R-:W-:Y:S02]  /*4130*/  UIMAD.WIDE.U32 UR10, UR14, UR28, URZ ;  /* 0x0000001c0e0a72a5 */ /* 0x000fe4000f8e00ff */
[----:B------:R-:W-:Y:S02]  /*4140*/  USEL UR4, UR27, UR35, !UP5 ;  /* 0x000000231b047287 */ /* 0x000fe4000e800000 */
[----:B------:R-:W-:Y:S02]  /*4150*/  USEL UR7, UR32, UR37, !UP6 ;  /* 0x0000002520077287 */ /* 0x000fe4000f000000 */
[----:B-1----:R-:W-:Y:S02]  /*4160*/  UIMAD.WIDE.U32 UR18, UR4, UR22, URZ ;  /* 0x00000016041272a5 */ /* 0x002fe4000f8e00ff */
[----:B------:R-:W-:Y:S01]  /*4170*/  UIMAD.WIDE.U32 UR24, UR7, UR22, URZ ;  /* 0x00000016071872a5 */ /* 0x000fe2000f8e00ff */
[----:B------:R-:W-:Y:S02]  /*4180*/  UMOV UR5, UR9 ;  /* 0x0000000900057c82 */ /* 0x000fe40008000000 */
[----:B------:R-:W-:Y:S03]  /*4190*/  USHF.R.U32.HI UR6, URZ, UR39, UR5 ;  /* 0x00000027ff067299 */ /* 0x000fe60008011605 */
[----:B------:R-:W-:Y:S01]  /*41a0*/  UMOV UR5, UR11 ;  /* 0x0000000b00057c82 */ /* 0x000fe20008000000 */
[----:B------:R-:W-:Y:S02]  /*41b0*/  USEL UR6, UR13, UR6, !UP5 ;  /* 0x000000060d067287 */ /* 0x000fe4000e800000 */
[----:B------:R-:W-:Y:S02]  /*41c0*/  USHF.R.U32.HI UR8, URZ, UR29, UR5 ;  /* 0x0000001dff087299 */ /* 0x000fe40008011605 */
[----:B------:R-:W-:Y:S01]  /*41d0*/  UIMAD.WIDE.U32 UR10, UR6, UR22, URZ ;  /* 0x00000016060a72a5 */ /* 0x000fe2000f8e00ff */
[----:B------:R-:W-:Y:S02]  /*41e0*/  UMOV UR5, UR19 ;  /* 0x0000001300057c82 */ /* 0x000fe40008000000 */
[----:B------:R-:W-:Y:S03]  /*41f0*/  @UP4 USHF.R.U32.HI UR4, URZ, UR23, UR5 ;  /* 0x00000017ff044299 */ /* 0x000fe60008011605 */
[----:B------:R-:W-:Y:S01]  /*4200*/  UMOV UR5, UR25 ;  /* 0x0000001900057c82 */ /* 0x000fe20008000000 */
[----:B------:R-:W-:Y:S02]  /*4210*/  UIMAD UR4, UR42, UR4, URZ ;  /* 0x000000042a0472a4 */ /* 0x000fe4000f8e02ff */
[----:B------:R-:W-:Y:S02]  /*4220*/  @UP4 USHF.R.U32.HI UR7, URZ, UR23, UR5 ;  /* 0x00000017ff074299 */ /* 0x000fe40008011605 */
[----:B------:R-:W-:Y:S02]  /*4230*/  USEL UR5, UR14, UR8, !UP6 ;  /* 0x000000080e057287 */ /* 0x000fe4000f000000 */
[----:B------:R-:W-:Y:S02]  /*4240*/  UIMAD UR8, UR42, UR7, URZ ;  /* 0x000000072a0872a4 */ /* 0x000fe4000f8e02ff */
[----:B------:R-:W-:Y:S03]  /*4250*/  UISETP.GE.AND UP0, UPT, UR6, UR4, UPT ;  /* 0x000000040600728c */ /* 0x000fe6000bf06270 */
[----:B------:R-:W-:Y:S01]  /*4260*/  UMOV UR4, UR11 ;  /* 0x0000000b00047c82 */ /* 0x000fe20008000000 */
[----:B------:R-:W-:Y:S02]  /*4270*/  UISETP.GE.OR UP0, UPT, UR5, UR8, UP0 ;  /* 0x000000080500728c */ /* 0x000fe40008706670 */
[----:B------:R-:W-:Y:S02]  /*4280*/  USHF.R.U32.HI UR4, URZ, UR23, UR4 ;  /* 0x00000017ff047299 */ /* 0x000fe40008011604 */
[----:B------:R-:W-:Y:S02]  /*4290*/  UIMAD.WIDE.U32 UR8, UR5, UR22, URZ ;  /* 0x00000016050872a5 */ /* 0x000fe4000f8e00ff */
[----:B------:R-:W-:Y:S04]  /*42a0*/  USEL UR10, UR6, UR4, !UP4 ;  /* 0x00000004060a7287 */ /* 0x000fe8000e000000 */
[----:B------:R-:W-:Y:S01]  /*42b0*/  UIADD3 UR11, UPT, UPT, -UR10, URZ, URZ ;  /* 0x000000ff0a0b7290 */ /* 0x000fe2000fffe1ff */
[----:B------:R-:W-:Y:S02]  /*42c0*/  @!UP0 UMOV UR4, UR9 ;  /* 0x0000000900048c82 */ /* 0x000fe40008000000 */
[----:B------:R-:W-:Y:S02]  /*42d0*/  @!UP0 USHF.R.U32.HI UR4, URZ, UR23, UR4 ;  /* 0x00000017ff048299 */ /* 0x000fe40008011604 */
[----:B------:R-:W-:Y:S02]  /*42e0*/  UIMAD UR8, UR42, UR11, UR6 ;  /* 0x0000000b2a0872a4 */ /* 0x000fe4000f8e0206 */
[----:B------:R-:W-:Y:S04]  /*42f0*/  @!UP0 USEL UR4, UR5, UR4, !UP4 ;  /* 0x0000000405048287 */ /* 0x000fe8000e000000 */
[----:B------:R-:W-:Y:S02]  /*4300*/  @!UP0 UIMAD UR8, UR7, UR8, UR4 ;  /* 0x00000008070882a4 */ /* 0x000fe4000f8e0204 */
[----:B------:R-:W-:Y:S02]  /*4310*/  @!UP0 UIADD3 UR9, UPT, UPT, UR10, -UR4, URZ ;  /* 0x800000040a098290 */ /* 0x000fe4000fffe0ff */
[----:B------:R-:W-:Y:S02]  /*4320*/  UIADD3 UR4, UPT, UPT, -UR5, URZ, URZ ;  /* 0x000000ff05047290 */ /* 0x000fe4000fffe1ff */
[----:B------:R-:W-:Y:S02]  /*4330*/  UIADD3 UR7, UPT, UPT, -UR6, URZ, URZ ;  /* 0x000000ff06077290 */ /* 0x000fe4000fffe1ff */
[----:B------:R-:W-:Y:S02]  /*4340*/  @!UP0 UIMAD UR6, UR9, UR42, UR5 ;  /* 0x0000002a090682a4 */ /* 0x000fe4000f8e0205 */
[----:B------:R-:W-:Y:S02]  /*4350*/  UIMAD UR14, UR15, UR4, UR14 ;  /* 0x000000040f0e72a4 */ /* 0x000fe4000f8e020e */
[----:B------:R-:W-:Y:S01]  /*4360*/  UIMAD UR13, UR30, UR7, UR13 ;  /* 0x000000071e0d72a4 */ /* 0x000fe2000f8e020d */
[----:B------:R-:W-:Y:S02]  /*4370*/  @!UP0 UMOV UR5, UR8 ;  /* 0x0000000800058c82 */ /* 0x000fe40008000000 */
[----:B------:R-:W-:Y:S02]  /*4380*/  UIMAD UR14, UR5, UR15, UR14 ;  /* 0x0000000f050e72a4 */ /* 0x000fe4000f8e020e */
[----:B------:R-:W-:Y:S11]  /*4390*/  UIMAD UR13, UR6, UR30, UR13 ;  /* 0x0000001e060d72a4 */ /* 0x000ff6000f8e020d */
[----:B------:R-:W-:Y:S01]  /*43a0*/  @!UPT UIADD3 URZ, UPT, UPT, URZ, URZ, URZ ;  /* 0x000000fffffff290 */ /* 0x000fe2000fffe0ff */
.L_x_75:
[----:B------:R-:W4:Y:S01]  /*43b0*/  @!UP2 LDCU.128 UR8, c[0x0][0xb10] ;  /* 0x00016200ff08a7ac */ /* 0x000f220008000c00 */
[C---:B---3--:R-:W-:Y:S02]  /*43c0*/  ISETP.NE.U32.AND P1, PT, R4.reuse, RZ, PT ;  /* 0x000000ff0400720c */ /* 0x048fe40003f25070 */
[----:B------:R-:W-:Y:S02]  /*43d0*/  ISETP.NE.U32.AND P0, PT, R4, RZ, PT ;  /* 0x000000ff0400720c */ /* 0x000fe40003f05070 */
[C---:B------:R-:W-:Y:S02]  /*43e0*/  ISETP.NE.AND.EX P1, PT, R5.reuse, RZ, PT, P1 ;  /* 0x000000ff0500720c */ /* 0x040fe40003f25310 */
[----:B------:R-:W-:Y:S01]  /*43f0*/  ISETP.NE.AND.EX P0, PT, R5, RZ, PT, P0 ;  /* 0x000000ff0500720c */ /* 0x000fe20003f05300 */
[----:B------:R-:W3:Y:S01]  /*4400*/  @!UP2 LDCU UR5, c[0x0][0xb0c] ;  /* 0x00016180ff05a7ac */ /* 0x000ee20008000800 */
[----:B------:R-:W-:Y:S01]  /*4410*/  SHF.L.U32 R9, R15, 0x1f, RZ ;  /* 0x0000001f0f097819 */ /* 0x000fe200000006ff */
[----:B------:R-:W-:Y:S02]  /*4420*/  USHF.L.U32 UR19, UR16, 0x6, URZ ;  /* 0x0000000610137899 */ /* 0x000fe400080006ff */
[----:B------:R-:W-:Y:S02]  /*4430*/  USHF.L.U32 UR18, UR20, 0x7, URZ ;  /* 0x0000000714127899 */ /* 0x000fe400080006ff */
[----:B----4-:R-:W-:Y:S07]  /*4440*/  UIMAD.WIDE.U32 UR6, UR14, UR8, URZ ;  /* 0x000000080e0672a5 */ /* 0x010fee000f8e00ff */
[----:B------:R-:W-:Y:S01]  /*4450*/  @!UP2 UMOV UR4, UR7 ;  /* 0x000000070004ac82 */ /* 0x000fe20008000000 */
[----:B---3--:R-:W-:Y:S02]  /*4460*/  @!UP2 UISETP.NE.AND UP0, UPT, UR5, 0x1, UPT ;  /* 0x000000010500a88c */ /* 0x008fe4000bf05270 */
[----:B------:R-:W-:Y:S02]  /*4470*/  @!UP2 USHF.R.U32.HI UR4, URZ, UR9, UR4 ;  /* 0x00000009ff04a299 */ /* 0x000fe40008011604 */
[----:B------:R-:W-:Y:S02]  /*4480*/  UIMAD.WIDE.U32 UR6, UR13, UR11, URZ ;  /* 0x0000000b0d0672a5 */ /* 0x000fe4000f8e00ff */
[----:B------:R-:W-:Y:S02]  /*4490*/  @!UP2 USEL UR8, UR14, UR4, !UP0 ;  /* 0x000000040e08a287 */ /* 0x000fe4000c000000 */
[----:B------:R-:W-:Y:S03]  /*44a0*/  @!UP2 UISETP.NE.AND UP0, UPT, UR10, 0x1, UPT ;  /* 0x000000010a00a88c */ /* 0x000fe6000bf05270 */
[----:B------:R-:W-:Y:S02]  /*44b0*/  @!UP2 UMOV UR6, UR7 ;  /* 0x000000070006ac82 */ /* 0x000fe40008000000 */
[----:B------:R-:W3:Y:S02]  /*44c0*/  @!UP2 LDCU UR4, c[0x0][0xb20] ;  /* 0x00016400ff04a7ac */ /* 0x000ee40008000800 */
[----:B---3--:R-:W-:Y:S04]  /*44d0*/  @!UP2 USHF.R.U32.HI UR6, URZ, UR4, UR6 ;  /* 0x00000004ff06a299 */ /* 0x008fe80008011606 */
[----:B------:R-:W-:Y:S04]  /*44e0*/  @!UP2 USEL UR6, UR13, UR6, !UP0 ;  /* 0x000000060d06a287 */ /* 0x000fe8000c000000 */
[----:B------:R-:W-:Y:S02]  /*44f0*/  @!UP2 UIADD3 UR4, UPT, UPT, -UR8, UR6, URZ ;  /* 0x000000060804a290 */ /* 0x000fe4000fffe1ff */
[----:B------:R-:W-:Y:S02]  /*4500*/  @!UP2 UIADD3 UR6, UPT, UPT, UR8, -UR6, URZ ;  /* 0x800000060806a290 */ /* 0x000fe4000fffe0ff */
[----:B------:R-:W-:Y:S02]  /*4510*/  @!UP2 UIMAD UR14, UR4, UR5, UR14 ;  /* 0x00000005040ea2a4 */ /* 0x000fe4000f8e020e */
[----:B------:R-:W-:Y:S01]  /*4520*/  @!UP2 UIMAD UR13, UR6, UR10, UR13 ;  /* 0x0000000a060da2a4 */ /* 0x000fe2000f8e020d */
[----:B------:R-:W-:Y:S11]  /*4530*/  BRA.U UP3, `(.L_x_76) ;  /* 0x0000000103107547 */ /* 0x000ff6000b800000 */
[----:B--2---:R-:W-:Y:S04]  /*4540*/  MOV R0, UR38 ;  /* 0x0000002600007c02 */ /* 0x004fe80008000f00 */
[----:B------:R-:W-:Y:S04]  /*4550*/  SHF.L.U32 R11, R0, 0x1f, RZ ;  /* 0x0000001f000b7819 */ /* 0x000fe800000006ff */
[----:B------:R-:W2:Y:S02]  /*4560*/  SYNCS.PHASECHK.TRANS64.TRYWAIT P2, [UR21+0x58], R11 ;  /* 0x0000580bff0075a7 */ /* 0x000ea40008041115 */
[----:B--2---:R-:W-:Y:S05]  /*4570*/  @!P2 BRA `(.L_x_77) ;  /* 0x000000380018a947 */ /* 0x004fea0003800000 */
.L_x_76:
[----:B------:R-:W-:Y:S05]  /*4580*/  @!P1 BRA `(.L_x_78) ;  /* 0x0000000000309947 */ /* 0x000fea0003800000 */
[----:B------:R-:W-:Y:S01]  /*4590*/  ISETP.NE.U32.AND P1, PT, R2, RZ, PT ;  /* 0x000000ff0200720c */ /* 0x000fe20003f25070 */
[----:B------:R-:W3:Y:S01]  /*45a0*/  LDCU.64 UR4, c[0x0][0x358] ;  /* 0x00006b00ff0477ac */ /* 0x000ee20008000a00 */
[----:B------:R-:W-:Y:S02]  /*45b0*/  IMAD.MOV.U32 R84, RZ, RZ, 0x1 ;  /* 0x00000001ff547424 */ /* 0x000fe400078e00ff */
[----:B------:R-:W-:Y:S11]  /*45c0*/  ISETP.NE.AND.EX P1, PT, R3, RZ, PT, P1 ;  /* 0x000000ff0300720c */ /* 0x000ff60003f25310 */
[----:B------:R-:W-:Y:S02]  /*45d0*/  @!UPT UIADD3 URZ, UPT, UPT, URZ, URZ, URZ ;  /* 0x000000fffffff290 */ /* 0x000fe4000fffe0ff */
[----:B--2---:R-:W2:Y:S01]  /*45e0*/  @P1 LDC.64 R10, c[0x0][0x888] ;  /* 0x00022200ff0a1b82 */ /* 0x004ea20000000a00 */
[----:B------:R-:W-:Y:S04]  /*45f0*/  @P1 IMAD R0, R4, UR36, RZ ;  /* 0x0000002404001c24 */ /* 0x000fe8000f8e02ff */
[----:B--2---:R-:W-:Y:S04]  /*4600*/  @P1 IMAD.WIDE R10, R0, 0x4, R10 ;  /* 0x00000004000a1825 */ /* 0x004fe800078e020a */
[----:B------:R-:W-:Y:S01]  /*4610*/  HFMA2 R0, -RZ, RZ, 0, 5.9604644775390625e-08 ;  /* 0x00000001ff007431 */ /* 0x000fe200000001ff */
[----:B---3-5:R3:W5:Y:S04]  /*4620*/  @P1 LDG.E R41, desc[UR4][R10.64] ;  /* 0x000000040a291981 */ /* 0x028768000c1e1900 */
[----:B------:R-:W-:Y:S01]  /*4630*/  @!P1 PRMT R84, R0, 0x7610, R84 ;  /* 0x0000761000549816 */ /* 0x000fe20000000054 */
[----:B---3--:R-:W4:Y:S06]  /*4640*/  @!P1 LDC R41, c[0x0][0x880] ;  /* 0x00022000ff299b82 */ /* 0x008f2c0000000800 */
.L_x_78:
[----:B----45:R-:W-:Y:S01]  /*4650*/  @!P0 FSETP.EQ.AND P1, PT, R41, RZ, PT ;  /* 0x000000ff2900820b */ /* 0x030fe20003f22000 */
[----:B------:R-:W-:Y:S01]  /*4660*/  @!UPT UIADD3 URZ, UPT, UPT, URZ, URZ, URZ ;  /* 0x000000fffffff290 */ /* 0x000fe2000fffe0ff */
[----:B------:R-:W-:Y:S11]  /*4670*/  @!P0 BRA `(.L_x_79) ;  /* 0x0000000000188947 */ /* 0x000ff60003800000 */
[----:B------:R-:W-:Y:S02]  /*4680*/  LOP3.LUT P0, RZ, R84, 0xff, RZ, 0xc0, !PT ;  /* 0x000000ff54ff7812 */ /* 0x000fe4000780c0ff */
[----:B------:R-:W-:Y:S04]  /*4690*/  ISETP.NE.U32.AND P1, PT, R2, RZ, PT ;  /* 0x000000ff0200720c */ /* 0x000fe80003f25070 */
[----:B------:R-:W-:Y:S04]  /*46a0*/  ISETP.NE.AND.EX P1, PT, R3, RZ, PT, P1 ;  /* 0x000000ff0300720c */ /* 0x000fe80003f25310 */
[----:B------:R-:W-:Y:S03]  /*46b0*/  PLOP3.LUT P1, PT, P1, PT, PT, 0x8, 0x80 ;  /* 0x000000000080781c */ /* 0x000fe60000f2e170 */
[----:B------:R-:W-:Y:S11]  /*46c0*/  @P0 FSETP.EQ.AND P1, PT, R41, RZ, PT ;  /* 0x000000ff2900020b */ /* 0x000ff60003f22000 */
[----:B------:R-:W-:Y:S02]  /*46d0*/  @!UPT UIADD3 URZ, UPT, UPT, URZ, URZ, URZ ;  /* 0x000000fffffff290 */ /* 0x000fe4000fffe0ff */
.L_x_79:
[----:B------:R-:W3:Y:S01]  /*46e0*/  SYNCS.PHASECHK.TRANS64.TRYWAIT P2, [UR21+0x40], R9 ;  /* 0x00004009ff0075a7 */ /* 0x000ee20008041115 */
[----:B------:R-:W-:Y:S04]  /*46f0*/  ELECT P0, URZ, PT ;  /* 0x0000000000ff782f */ /* 0x000fe80003800000 */
[----:B------:R-:W-:Y:S11]  /*4700*/  PLOP3.LUT P1, PT, P1, P0, PT, 0xf2, 0x2f ;  /* 0x00000000002f781c */ /* 0x000ff60000f21e72 */
[----:B------:R-:W-:Y:S02]  /*4710*/  @!UPT UIADD3 URZ, UPT, UPT, URZ, URZ, URZ ;  /* 0x000000fffffff290 */ /* 0x000fe4000fffe0ff */
[----:B------:R-:W-:Y:S05]  /*4720*/  @!P1 IADD3 R8, P0, PT, R16, 0x580, RZ ;  /* 0x0000058010089810 */ /* 0x000fea0007f1e0ff */
[----:B------:R-:W-:Y:S01]  /*4730*/  @!P1 IMAD.X R6, RZ, RZ, R17, P0 ;  /* 0x000000ffff069224 */ /* 0x000fe200000e0611 */
[----:B---3--:R-:W-:Y:S07]  /*4740*/  @!P2 BRA `(.L_x_80) ;  /* 0x0000003400bca947 */ /* 0x008fee0003800000 */
.L_x_139:
[----:B------:R-:W-:Y:S01]  /*4750*/  @!P1 R2UR UR5, R8 ;  /* 0x00000000080592ca */ /* 0x000fe200000e0000 */
[----:B------:R-:W-:Y:S01]  /*4760*/  VOTEU.ALL UP0, P1 ;  /* 0x0000000000ff7886 */ /* 0x000fe20000800000 */
[----:B------:R-:W-:Y:S01]  /*4770*/  @!P1 R2UR UR4, R6 ;  /* 0x00000000060492ca */ /* 0x000fe200000e0000 */
[----:B--2---:R-:W-:Y:S01]  /*4780*/  @!P1 IMAD.MOV.U32 R0, RZ, RZ, 0x1000 ;  /* 0x00001000ff009424 */ /* 0x004fe200078e00ff */
[----:B------:R-:W-:Y:S01]  /*4790*/  UMOV UR6, 0x0 ;  /* 0x0000000000067882 */ /* 0x000fe20000000000 */
[----:B------:R-:W-:Y:S01]  /*47a0*/  UMOV UR7, 0x10000000 ;  /* 0x1000000000077882 */ /* 0x000fe20000000000 */
[----:B------:R-:W-:Y:S01]  /*47b0*/  @!UP0 UIADD3 UR16, UPT, UPT, UR21, 0x200, URZ ;  /* 0x0000020015108890 */ /* 0x000fe2000fffe0ff */
[----:B------:R-:W-:Y:S01]  /*47c0*/  VIADD R14, R14, 0x1 ;  /* 0x000000010e0e7836 */ /* 0x000fe20000000000 */
[----:B------:R-:W-:Y:S01]  /*47d0*/  VOTEU.ALL UP0, P1 ;  /* 0x0000000000ff7886 */ /* 0x000fe20000800000 */
[----:B------:R-:W-:Y:S04]  /*47e0*/  UMOV UR20, UR36 ;  /* 0x0000002400147c82 */ /* 0x000fe80008000000 */
[----:B------:R-:W-:Y:S02]  /*47f0*/  IMAD.U32 R10, RZ, RZ, UR5 ;  /* 0x00000005ff0a7e24 */ /* 0x000fe4000f8e00ff */
[----:B------:R-:W-:Y:S03]  /*4800*/  IMAD.U32 R11, RZ, RZ, UR4 ;  /* 0x00000004ff0b7e24 */ /* 0x000fe6000f8e00ff */
[----:B------:R-:W-:Y:S02]  /*4810*/  @!P1 R2UR UR4, R10 ;  /* 0x000000000a0492ca */ /* 0x000fe400000e0000 */
[----:B------:R-:W-:Y:S11]  /*4820*/  @!P1 R2UR UR5, R11 ;  /* 0x000000000b0592ca */ /* 0x000ff600000e0000 */
[----:B------:R-:W-:Y:S02]  /*4830*/  @!UPT UIADD3 URZ, UPT, UPT, URZ, URZ, URZ ;  /* 0x000000fffffff290 */ /* 0x000fe4000fffe0ff */
[----:B------:R2:W-:Y:S01]  /*4840*/  @!UP0 UTMALDG.3D [UR16], [UR4], desc[UR6] ;  /* 0x00000610040085b4 */ /* 0x0005e20008011000 */
[----:B------:R2:W-:Y:S01]  /*4850*/  @!P1 SYNCS.ARRIVE.TRANS64.RED.A0TR RZ, [UR21+0x30], R0 ;  /* 0x00003000ffff99a7 */ /* 0x0005e20008300415 */
[----:B------:R-:W-:Y:S01]  /*4860*/  SYNCS.ARRIVE.TRANS64.RED.A1T0 RZ, [UR34], RZ ;  /* 0x000000ffffff79a7 */ /* 0x000fe20008100422 */
[----:B------:R-:W3:Y:S02]  /*4870*/  SYNCS.PHASECHK.TRANS64.TRYWAIT P0, [UR21+0x48], R9 ;  /* 0x00004809ff0075a7 */ /* 0x000ee40008001115 */
[----:B--23--:R-:W-:Y:S05]  /*4880*/  @!P0 BRA `(.L_x_81) ;  /* 0x0000003400848947 */ /* 0x00cfea0003800000 */
.L_x_141:
[----:B------:R-:W-:Y:S01]  /*4890*/  @!P1 IADD3 R6, P0, PT, R16, 0x580, RZ ;  /* 0x0000058010069810 */ /* 0x000fe20007f1e0ff */
[----:B------:R-:W-:Y:S01]  /*48a0*/  VOTEU.ALL UP0, P1 ;  /* 0x0000000000ff7886 */ /* 0x000fe20000800000 */
[----:B------:R-:W-:Y:S01]  /*48b0*/  UMOV UR6, 0x0 ;  /* 0x0000000000067882 */ /* 0x000fe20000000000 */
[----:B------:R-:W-:Y:S01]  /*48c0*/  UMOV UR7, 0x10000000 ;  /* 0x1000000000077882 */ /* 0x000fe20000000000 */
[----:B------:R-:W-:Y:S01]  /*48d0*/  @!P1 R2UR UR5, R6 ;  /* 0x00000000060592ca */ /* 0x000fe200000e0000 */
[----:B--2---:R-:W-:Y:S01]  /*48e0*/  @!P1 IMAD.X R0, RZ, RZ, R17, P0 ;  /* 0x000000ffff009224 */ /* 0x004fe200000e0611 */
[----:B------:R-:W-:Y:S01]  /*48f0*/  @!UP0 UIADD3 UR10, UPT, UPT, UR18, 0x40, URZ ;  /* 0x00000040120a8890 */ /* 0x000fe2000fffe0ff */
[----:B------:R-:W-:Y:S01]  /*4900*/  ISETP.NE.AND P0, PT, R14, 0x2, PT ;  /* 0x000000020e00780c */ /* 0x000fe20003f05270 */
[----:B------:R-:W-:Y:S01]  /*4910*/  @!UP0 UIADD3 UR8, UPT, UPT, UR21, 0x1200, URZ ;  /* 0x0000120015088890 */ /* 0x000fe2000fffe0ff */
[----:B------:R-:W-:Y:S01]  /*4920*/  LOP3.LUT R15, R15, 0x1, RZ, 0x3c, !PT ;  /* 0x000000010f0f7812 */ /* 0x000fe200078e3cff */
[----:B------:R-:W-:Y:S01]  /*4930*/  @!UP0 UIADD3 UR9, UPT, UPT, UR21, 0x38, URZ ;  /* 0x0000003815098890 */ /* 0x000fe2000fffe0ff */
[----:B------:R-:W-:Y:S01]  /*4940*/  @!P1 R2UR UR4, R0 ;  /* 0x00000000000492ca */ /* 0x000fe200000e0000 */
[----:B------:R-:W-:Y:S01]  /*4950*/  VOTEU.ALL UP0, P1 ;  /* 0x0000000000ff7886 */ /* 0x000fe20000800000 */
[----:B------:R-:W-:Y:S01]  /*4960*/  UMOV UR11, UR19 ;  /* 0x00000013000b7c82 */ /* 0x000fe20008000000 */
[----:B------:R-:W-:Y:S01]  /*4970*/  UMOV UR12, UR36 ;  /* 0x00000024000c7c82 */ /* 0x000fe20008000000 */
[----:B------:R-:W-:Y:S01]  /*4980*/  SEL R0, RZ, 0x1, P0 ;  /* 0x00000001ff007807 */ /* 0x000fe20000000000 */
[----:B------:R-:W-:Y:S01]  /*4990*/  UIADD3 UR20, UPT, UPT, UR13, UR59, URZ ;  /* 0x0000003b0d147290 */ /* 0x000fe2000fffe0ff */
[----:B------:R-:W-:Y:S01]  /*49a0*/  IMAD.U32 R8, RZ, RZ, UR5 ;  /* 0x00000005ff087e24 */ /* 0x000fe2000f8e00ff */
[----:B------:R-:W-:Y:S01]  /*49b0*/  SEL R14, R14, RZ, P0 ;  /* 0x000000ff0e0e7207 */ /* 0x000fe20000000000 */
[----:B------:R-:W-:Y:S01]  /*49c0*/  UIADD3 UR16, UPT, UPT, UR14, UR62, URZ ;  /* 0x0000003e0e107290 */ /* 0x000fe2000fffe0ff */
[----:B------:R-:W-:Y:S01]  /*49d0*/  LOP3.LUT R13, R13, R0, RZ, 0x3c, !PT ;  /* 0x000000000d0d7212 */ /* 0x000fe200078e3cff */
[----:B------:R-:W-:Y:S01]  /*49e0*/  UPLOP3.LUT UP3, UPT, UPT, UPT, UPT, 0x80, 0x8 ;  /* 0x000000000008789c */ /* 0x000fe20003f6f070 */
[----:B------:R-:W-:Y:S02]  /*49f0*/  UMOV UR36, UR26 ;  /* 0x0000001a00247c82 */ /* 0x000fe40008000000 */
[----:B------:R-:W-:Y:S01]  /*4a00*/  IMAD.U32 R9, RZ, RZ, UR4 ;  /* 0x00000004ff097e24 */ /* 0x000fe2000f8e00ff */
[----:B------:R-:W-:Y:S04]  /*4a10*/  @!P1 R2UR UR4, R8 ;  /* 0x00000000080492ca */ /* 0x000fe800000e0000 */
[----:B------:R-:W-:Y:S11]  /*4a20*/  @!P1 R2UR UR5, R9 ;  /* 0x00000000090592ca */ /* 0x000ff600000e0000 */
[----:B------:R-:W-:Y:S02]  /*4a30*/  @!UPT UIADD3 URZ, UPT, UPT, URZ, URZ, URZ ;  /* 0x000000fffffff290 */ /* 0x000fe4000fffe0ff */
[----:B------:R2:W-:Y:S01]  /*4a40*/  @!UP0 UTMALDG.3D [UR8], [UR4], desc[UR6] ;  /* 0x00000608040085b4 */ /* 0x0005e20008011000 */
[----:B------:R2:W-:Y:S01]  /*4a50*/  @!P1 SYNCS.ARRIVE.TRANS64.RED.A0TR RZ, [UR21+0x38], R7 ;  /* 0x00003807ffff99a7 */ /* 0x0005e20008300415 */
[----:B------:R-:W-:Y:S01]  /*4a60*/  SYNCS.ARRIVE.TRANS64.RED.A1T0 RZ, [UR33], RZ ;  /* 0x000000ffffff79a7 */ /* 0x000fe20008100421 */
[----:B------:R-:W-:Y:S05]  /*4a70*/  BRA.U UP1, `(.L_x_82) ;  /* 0xfffffff5012c7547 */ /* 0x000fea000b83ffff */
[----:B------:R-:W-:-:S04]  /*4a80*/  SHF.L.U32 R3, R15, 0x1f, RZ ;  /* 0x0000001f0f037819 */ /* 0x000fc800000006ff */
[----:B------:R-:W3:Y:S02]  /*4a90*/  SYNCS.PHASECHK.TRANS64.TRYWAIT P0, [UR21+0x40], R3 ;  /* 0x00004003ff0075a7 */ /* 0x000ee40008001115 */
[----:B---3--:R-:W-:Y:S05]  /*4aa0*/  @!P0 BRA `(.L_x_83) ;  /* 0x0000003400148947 */ /* 0x008fea0003800000 */
.L_x_143:
[----:B---3--:R-:W-:-:S07]  /*4ab0*/  MOV R0, UR21 ;  /* 0x0000001500007c02 */ /* 0x008fce0008000f00 */
.L_x_84:
[----:B---3--:R-:W-:-:S04]  /*4ac0*/  SHF.L.U32 R3, R15, 0x1f, RZ ;  /* 0x0000001f0f037819 */ /* 0x008fc800000006ff */
[----:B------:R3:W4:Y:S03]  /*4ad0*/  SYNCS.PHASECHK.TRANS64.TRYWAIT P0, [R0+URZ+0x48], R3 ;  /* 0x00004803000075a7 */ /* 0x00072600080011ff */
[----:B----4-:R-:W-:Y:S05]  /*4ae0*/  @!P0 NANOSLEEP.SYNCS 0x989680 ;  /* 0x009896800000895d */ /* 0x010fea0003900000 */
[----:B------:R-:W4:Y:S02]  /*4af0*/  @!P0 SYNCS.PHASECHK.TRANS64 P0, [R0+URZ+0x48], R3 ;  /* 0x00004803000085a7 */ /* 0x000f2400080010ff */
[----:B-12-4-:R-:W-:Y:S05]  /*4b00*/  @P0 EXIT ;  /* 0x000000000000094d */ /* 0x016fea0003800000 */
[----:B------:R-:W-:Y:S05]  /*4b10*/  BRA `(.L_x_84) ;  /* 0xfffffffc00e87947 */ /* 0x000fea000383ffff */
.L_x_73:
[----:B------:R-:W-:-:S06]  /*4b20*/  UISETP.GE.AND UP0, UPT, UR17, 0x4, UPT ;  /* 0x000000041100788c */ /* 0x000fcc000bf06270 */
[----:B------:R-:W-:-:S13]  /*4b30*/  PLOP3.LUT P0, PT, PT, PT, UP0, 0x80, 0x8 ;  /* 0x000000000008781c */ /* 0x000fda0003f0f008 */
[----:B------:R-:W-:Y:S05]  /*4b40*/  @!P0 EXIT ;  /* 0x000000000000894d */ /* 0x000fea0003800000 */
[----:B------:R-:W1:Y:S08]  /*4b50*/  S2UR UR4, SR_CgaCtaId ;  /* 0x00000000000479c3 */ /* 0x000e700000008800 */
[----:B------:R-:W-:Y:S01]  /*4b60*/  BAR.SYNC.DEFER_BLOCKING 0x6, 0xa0 ;  /* 0x0182800000007b1d */ /* 0x000fe20000010000 */
[C---:B------:R-:W-:Y:S01]  /*4b70*/  IMAD.SHL.U32 R7, R93.reuse, 0x40, RZ ;  /* 0x000000405d077824 */ /* 0x040fe200078e00ff */
[C---:B------:R-:W-:Y:S01]  /*4b80*/  LOP3.LUT R95, R93.reuse, 0x60, RZ, 0xc0, !PT ;  /* 0x000000605d5f7812 */ /* 0x040fe200078ec0ff */
[----:B------:R-:W-:-:S02]  /*4b90*/  IMAD.SHL.U32 R4, R93, 0x20, RZ ;  /* 0x000000205d047824 */ /* 0x000fc400078e00ff */
[----:B------:R-:W-:Y:S02]  /*4ba0*/  HFMA2 R36, -RZ, RZ, 0, 0 ;  /* 0x00000000ff247431 */ /* 0x000fe400000001ff */
[----:B------:R-:W-:Y:S01]  /*4bb0*/  IMAD.SHL.U32 R6, R93, 0x2, RZ ;  /* 0x000000025d067824 */ /* 0x000fe200078e00ff */
[----:B------:R-:W-:Y:S01]  /*4bc0*/  UMOV UR44, 0x400 ;  /* 0x00000400002c7882 */ /* 0x000fe20000000000 */
[----:B------:R-:W2:Y:S01]  /*4bd0*/  LDC.64 R82, c[0x0][0x8b0] ;  /* 0x00022c00ff527b82 */ /* 0x000ea20000000a00 */
[----:B------:R-:W-:Y:S01]  /*4be0*/  LOP3.LUT R5, R7, 0x180, RZ, 0xc0, !PT ;  /* 0x0000018007057812 */ /* 0x000fe200078ec0ff */
[----:B------:R-:W-:Y:S01]  /*4bf0*/  IMAD.U32 R37, R93, 0x10000, RZ ;  /* 0x000100005d257824 */ /* 0x000fe200078e00ff */
[----:B------:R-:W-:Y:S01]  /*4c00*/  LOP3.LUT R4, R4, 0xc00, RZ, 0xc0, !PT ;  /* 0x00000c0004047812 */ /* 0x000fe200078ec0ff */
[----:B------:R-:W-:Y:S01]  /*4c10*/  IMAD.MOV.U32 R92, RZ, RZ, RZ ;  /* 0x000000ffff5c7224 */ /* 0x000fe200078e00ff */
[----:B------:R-:W-:Y:S01]  /*4c20*/  LOP3.LUT R6, R5, 0x20, R6, 0xf8, !PT ;  /* 0x0000002005067812 */ /* 0x000fe200078ef806 */
[----:B------:R-:W-:Y:S01]  /*4c30*/  IMAD.SHL.U32 R5, R93, 0x8, RZ ;  /* 0x000000085d057824 */ /* 0x000fe200078e00ff */
[----:B------:R-:W-:Y:S01]  /*4c40*/  LOP3.LUT R4, R4, 0x40, R7, 0xf8, !PT ;  /* 0x0000004004047812 */ /* 0x000fe200078ef807 */
[----:B------:R-:W3:Y:S01]  /*4c50*/  LDC.64 R80, c[0x0][0x8a8] ;  /* 0x00022a00ff507b82 */ /* 0x000ee20000000a00 */
[----:B------:R-:W-:Y:S01]  /*4c60*/  LOP3.LUT R37, R37, 0x600000, RZ, 0xc0, !PT ;  /* 0x0060000025257812 */ /* 0x000fe200078ec0ff */
[----:B------:R-:W-:Y:S01]  /*4c70*/  IMAD.MOV.U32 R87, RZ, RZ, RZ ;  /* 0x000000ffff577224 */ /* 0x000fe200078e00ff */
[----:B------:R-:W-:-:S02]  /*4c80*/  LOP3.LUT R5, R6, 0x30, R5, 0x78, !PT ;  /* 0x0000003006057812 */ /* 0x000fc400078e7805 */
[----:B------:R-:W-:Y:S02]  /*4c90*/  CS2R R90, SRZ ;  /* 0x00000000005a7805 */ /* 0x000fe4000001ff00 */
[----:B------:R-:W-:Y:S01]  /*4ca0*/  LOP3.LUT R4, R4, 0x200, R7, 0xf8, !PT ;  /* 0x0000020004047812 */ /* 0x000fe200078ef807 */
[----:B------:R-:W-:Y:S01]  /*4cb0*/  IMAD.MOV.U32 R89, RZ, RZ, RZ ;  /* 0x000000ffff597224 */ /* 0x000fe200078e00ff */
[----:B------:R-:W-:Y:S01]  /*4cc0*/  LOP3.LUT R93, R93, 0x2, RZ, 0xc0, !PT ;  /* 0x000000025d5d7812 */ /* 0x000fe200078ec0ff */
[----:B-1----:R-:W-:Y:S01]  /*4cd0*/  ULEA UR44, UR4, UR44, 0x18 ;  /* 0x0000002c042c7291 */ /* 0x002fe2000f8ec0ff */
[----:B------:R-:W-:Y:S01]  /*4ce0*/  LOP3.LUT R71, R4, R5, RZ, 0xfc, !PT ;  /* 0x0000000504477212 */ /* 0x000fe200078efcff */
[----:B------:R-:W1:Y:S01]  /*4cf0*/  LDCU UR57, c[0x0][0x370] ;  /* 0x00006e00ff3977ac */ /* 0x000e620008000800 */
[----:B------:R-:W-:Y:S01]  /*4d00*/  IADD3 R88, PT, PT, -R93, RZ, RZ ;  /* 0x000000ff5d587210 */ /* 0x000fe20007ffe1ff */
[----:B------:R-:W-:Y:S01]  /*4d10*/  UIADD3 UR4, UPT, UPT, UR44, 0x2200, URZ ;  /* 0x000022002c047890 */ /* 0x000fe2000fffe0ff */
[----:B------:R-:W4:Y:S04]  /*4d20*/  LDCU UR43, c[0x0][0xb0c] ;  /* 0x00016180ff2b77ac */ /* 0x000f280008000800 */
[----:B------:R-:W1:Y:S01]  /*4d30*/  LDS R0, [UR44+0x110] ;  /* 0x0001102cff007984 */ /* 0x000e620008000800 */
[----:B------:R-:W-:Y:S01]  /*4d40*/  IMAD.U32 R94, RZ, RZ, UR4 ;  /* 0x00000004ff5e7e24 */ /* 0x000fe2000f8e00ff */
[----:B------:R-:W1:Y:S01]  /*4d50*/  LDCU UR39, c[0x0][0xb30] ;  /* 0x00016600ff2777ac */ /* 0x000e620008000800 */
[----:B------:R-:W1:Y:S01]  /*4d60*/  LDCU.64 UR46, c[0x0][0x888] ;  /* 0x00011100ff2e77ac */ /* 0x000e620008000a00 */
[----:B------:R-:W1:Y:S01]  /*4d70*/  LDCU.64 UR40, c[0x0][0xb28] ;  /* 0x00016500ff2877ac */ /* 0x000e620008000a00 */
[----:B------:R-:W1:Y:S01]  /*4d80*/  LDCU.64 UR60, c[0x0][0x890] ;  /* 0x00011200ff3c77ac */ /* 0x000e620008000a00 */
[----:B------:R-:W1:Y:S01]  /*4d90*/  LDCU.128 UR52, c[0x0][0xb10] ;  /* 0x00016200ff3477ac */ /* 0x000e620008000c00 */
[----:B------:R-:W1:Y:S01]  /*4da0*/  LDCU UR56, c[0x0][0x374] ;  /* 0x00006e80ff3877ac */ /* 0x000e620008000800 */
[----:B------:R-:W-:Y:S01]  /*4db0*/  UIADD3 UR63, UPT, UPT, UR44, 0x200, URZ ;  /* 0x000002002c3f7890 */ /* 0x000fe2000fffe0ff */
[----:B-1234-:R-:W-:-:S11]  /*4dc0*/  IMAD.IADD R37, R0, 0x1, R37 ;  /* 0x0000000100257824 */ /* 0x01efd600078e0225 */
.L_x_110:
[----:B------:R-:W-:Y:S02]  /*4dd0*/  LEA R3, R87, UR44, 0x3 ;  /* 0x0000002c57037c11 */ /* 0x000fe4000f8e18ff */
[----:B------:R-:W-:Y:S02]  /*4de0*/  SHF.L.U32 R0, R91, 0x1f, RZ ;  /* 0x0000001f5b007819 */ /* 0x000fe400000006ff */
[----:B------:R-:W-:Y:S02]  /*4df0*/  LEA R5, R87, UR44, 0x4 ;  /* 0x0000002c57057c11 */ /* 0x000fe4000f8e20ff */
[----:B-1----:R-:W1:Y:S02]  /*4e00*/  SYNCS.PHASECHK.TRANS64.TRYWAIT P0, [R3+URZ+0x60], R0 ;  /* 0x00006000030075a7 */ /* 0x002e6400080011ff */
[----:B-1----:R-:W-:Y:S05]  /*4e10*/  @!P0 BRA `(.L_x_85) ;  /* 0x0000003000508947 */ /* 0x002fea0003800000 */
.L_x_144:
        /* <DEDUP_REMOVED lines=8> */
[----:B--2---:R-:W-:Y:S11]  /*4ea0*/  LOP3.LUT P0, RZ, R6, 0x1, RZ, 0xc0, !PT ;  /* 0x0000000106ff7812 */ /* 0x004ff6000780c0ff */
[----:B------:R-:W-:Y:S02]  /*4eb0*/  @!UPT UIADD3 URZ, UPT, UPT, URZ, URZ, URZ ;  /* 0x000000fffffff290 */ /* 0x000fe4000fffe0ff */
[----:B---3--:R-:W-:Y:S01]  /*4ec0*/  VOTEU.ANY UP1, P0 ;  /* 0x0000000000ff7886 */ /* 0x008fe20000020100 */
[----:B------:R-:W-:Y:S01]  /*4ed0*/  PLOP3.LUT P0, PT, PT, PT, UP1, 0x80, 0x8 ;  /* 0x000000000008781c */ /* 0x000fe20003f0f018 */
[----:B------:R-:W-:Y:S11]  /*4ee0*/  UP2UR UR45, UPR, URZ, 0x2 ;  /* 0x00000002ff2d7883 */ /* 0x000ff60008000000 */
[----:B------:R-:W-:Y:S01]  /*4ef0*/  @!UPT UIADD3 URZ, UPT, UPT, URZ, URZ, URZ ;  /* 0x000000fffffff290 */ /* 0x000fe2000fffe0ff */
[----:B-1----:R-:W-:Y:S02]  /*4f00*/  @P0 SHF.R.U32.HI R0, RZ, 0x10, R5 ;  /* 0x00000010ff000819 */ /* 0x002fe40000011605 */
        /* <DEDUP_REMOVED lines=12> */
[----:B------:R-:W2:Y:S01]  /*4fd0*/  LDCU UR12, c[0x0][0xb20] ;  /* 0x00016400ff0c77ac */ /* 0x000ea20008000800 */
[----:B------:R-:W-:Y:S02]  /*4fe0*/  UIMAD.WIDE.U32 UR4, UR56, UR55, URZ ;  /* 0x00000037380472a5 */ /* 0x000fe4000f8e00ff */
[----:B------:R-:W-:Y:S02]  /*4ff0*/  UIMAD.WIDE.U32 UR6, UR57, UR52, URZ ;  /* 0x00000034390672a5 */ /* 0x000fe4000f8e00ff */
[----:B------:R-:W-:Y:S02]  /*5000*/  UISETP.NE.AND UP0, UPT, UR54, 0x1, UPT ;  /* 0x000000013600788c */ /* 0x000fe4000bf05270 */
[----:B------:R-:W-:Y:S02]  /*5010*/  UIMAD.WIDE.U32 UR8, UR37, UR55, URZ ;  /* 0x00000037250872a5 */ /* 0x000fe4000f8e00ff */
[----:B------:R-:W-:Y:S02]  /*5020*/  UIMAD.WIDE.U32 UR10, UR38, UR52, URZ ;  /* 0x00000034260a72a5 */ /* 0x000fe4000f8e00ff */
[----:B------:R-:W-:Y:S02]  /*5030*/  UISETP.NE.AND UP1, UPT, UR43, 0x1, UPT ;  /* 0x000000012b00788c */ /* 0x000fe4000bf25270 */
[----:B------:R-:W-:Y:S01]  /*5040*/  UISETP.NE.AND UP2, UPT, UR42, 0x1, UPT ;  /* 0x000000012a00788c */ /* 0x000fe2000bf45270 */
[----:B------:R-:W-:Y:S02]  /*5050*/  UMOV UR4, UR5 ;  /* 0x0000000500047c82 */ /* 0x000fe40008000000 */
[----:B--2---:R-:W-:Y:S03]  /*5060*/  USHF.R.U32.HI UR5, URZ, UR12, UR4 ;  /* 0x0000000cff057299 */ /* 0x004fe60008011604 */
[----:B------:R-:W-:Y:S02]  /*5070*/  UMOV UR4, UR7 ;  /* 0x0000000700047c82 */ /* 0x000fe40008000000 */
[----:B------:R-:W-:Y:S02]  /*5080*/  USHF.R.U32.HI UR7, URZ, UR53, UR4 ;  /* 0x00000035ff077299 */ /* 0x000fe40008011604 */
[----:B------:R-:W-:Y:S02]  /*5090*/  USEL UR4, UR56, UR5, !UP0 ;  /* 0x0000000538047287 */ /* 0x000fe4000c000000 */
[----:B------:R-:W-:Y:S01]  /*50a0*/  USEL UR7, UR57, UR7, !UP1 ;  /* 0x0000000739077287 */ /* 0x000fe2000c800000 */
[----:B------:R-:W-:Y:S01]  /*50b0*/  UMOV UR5, UR9 ;  /* 0x0000000900057c82 */ /* 0x000fe20008000000 */
[----:B------:R-:W-:Y:S02]  /*50c0*/  UIMAD.WIDE.U32 UR8, UR4, UR40, URZ ;  /* 0x00000028040872a5 */ /* 0x000fe4000f8e00ff */
[----:B------:R-:W-:Y:S03]  /*50d0*/  USHF.R.U32.HI UR6, URZ, UR12, UR5 ;  /* 0x0000000cff067299 */ /* 0x000fe60008011605 */
[----:B------:R-:W-:Y:S01]  /*50e0*/  UMOV UR5, UR11 ;  /* 0x0000000b00057c82 */ /* 0x000fe20008000000 */
[----:B------:R-:W-:Y:S02]  /*50f0*/  UIMAD.WIDE.U32 UR10, UR7, UR40, URZ ;  /* 0x00000028070a72a5 */ /* 0x000fe4000f8e00ff */
[----:B------:R-:W-:Y:S02]  /*5100*/  USHF.R.U32.HI UR12, URZ, UR53, UR5 ;  /* 0x00000035ff0c7299 */ /* 0x000fe40008011605 */
[----:B------:R-:W-:Y:S01]  /*5110*/  USEL UR6, UR37, UR6, !UP0 ;  /* 0x0000000625067287 */ /* 0x000fe2000c000000 */
[----:B------:R-:W-:Y:S02]  /*5120*/  UMOV UR5, UR9 ;  /* 0x0000000900057c82 */ /* 0x000fe40008000000 */
[----:B------:R-:W-:Y:S01]  /*5130*/  UMOV UR10, UR11 ;  /* 0x0000000b000a7c82 */ /* 0x000fe20008000000 */
[----:B------:R-:W-:Y:S02]  /*5140*/  @UP2 USHF.R.U32.HI UR4, URZ, UR41, UR5 ;  /* 0x00000029ff042299 */ /* 0x000fe40008011605 */
[----:B------:R-:W-:Y:S02]  /*5150*/  @UP2 USHF.R.U32.HI UR7, URZ, UR41, UR10 ;  /* 0x00000029ff072299 */ /* 0x000fe4000801160a */
[----:B------:R-:W-:Y:S02]  /*5160*/  UIMAD UR4, UR42, UR4, URZ ;  /* 0x000000042a0472a4 */ /* 0x000fe4000f8e02ff */
[----:B------:R-:W-:Y:S02]  /*5170*/  UIMAD.WIDE.U32 UR10, UR6, UR40, URZ ;  /* 0x00000028060a72a5 */ /* 0x000fe4000f8e00ff */
[----:B------:R-:W-:Y:S02]  /*5180*/  USEL UR5, UR38, UR12, !UP1 ;  /* 0x0000000c26057287 */ /* 0x000fe4000c800000 */
[----:B------:R-:W-:Y:S02]  /*5190*/  UIMAD UR8, UR42, UR7, URZ ;  /* 0x000000072a0872a4 */ /* 0x000fe4000f8e02ff */
[----:B------:R-:W-:Y:S03]  /*51a0*/  UISETP.GE.AND UP0, UPT, UR6, UR4, UPT ;  /* 0x000000040600728c */ /* 0x000fe6000bf06270 */
[----:B------:R-:W-:Y:S01]  /*51b0*/  UMOV UR4, UR11 ;  /* 0x0000000b00047c82 */ /* 0x000fe20008000000 */
[----:B------:R-:W-:Y:S02]  /*51c0*/  UISETP.GE.OR UP0, UPT, UR5, UR8, UP0 ;  /* 0x000000080500728c */ /* 0x000fe40008706670 */
[----:B------:R-:W-:Y:S02]  /*51d0*/  USHF.R.U32.HI UR4, URZ, UR41, UR4 ;  /* 0x00000029ff047299 */ /* 0x000fe40008011604 */
[----:B------:R-:W-:Y:S02]  /*51e0*/  UIMAD.WIDE.U32 UR8, UR5, UR40, URZ ;  /* 0x00000028050872a5 */ /* 0x000fe4000f8e00ff */
[----:B------:R-:W-:Y:S02]  /*51f0*/  USEL UR11, UR6, UR4, !UP2 ;  /* 0x00000004060b7287 */ /* 0x000fe4000d000000 */
[----:B------:R-:W-:Y:S02]  /*5200*/  UIADD3 UR8, UPT, UPT, -UR5, URZ, URZ ;  /* 0x000000ff05087290 */ /* 0x000fe4000fffe1ff */
[----:B------:R-:W-:Y:S01]  /*5210*/  UIADD3 UR10, UPT, UPT, -UR11, URZ, URZ ;  /* 0x000000ff0b0a7290 */ /* 0x000fe2000fffe1ff */
[----:B------:R-:W-:Y:S01]  /*5220*/  @!UP0 UMOV UR4, UR9 ;  /* 0x0000000900048c82 */ /* 0x000fe20008000000 */
[----:B------:R-:W-:Y:S02]  /*5230*/  UIADD3 UR9, UPT, UPT, -UR6, URZ, URZ ;  /* 0x000000ff06097290 */ /* 0x000fe4000fffe1ff */
[----:B------:R-:W-:Y:S02]  /*5240*/  @!UP0 USHF.R.U32.HI UR4, URZ, UR41, UR4 ;  /* 0x00000029ff048299 */ /* 0x000fe40008011604 */
[----:B------:R-:W-:Y:S02]  /*5250*/  UIMAD UR10, UR42, UR10, UR6 ;  /* 0x0000000a2a0a72a4 */ /* 0x000fe4000f8e0206 */
[----:B------:R-:W-:Y:S04]  /*5260*/  @!UP0 USEL UR4, UR5, UR4, !UP2 ;  /* 0x0000000405048287 */ /* 0x000fe8000d000000 */
[----:B------:R-:W-:Y:S02]  /*5270*/  @!UP0 UIMAD UR10, UR7, UR10, UR4 ;  /* 0x0000000a070a82a4 */ /* 0x000fe4000f8e0204 */
[----:B------:R-:W-:Y:S02]  /*5280*/  @!UP0 UIADD3 UR11, UPT, UPT, UR11, -UR4, URZ ;  /* 0x800000040b0b8290 */ /* 0x000fe4000fffe0ff */
[----:B------:R-:W-:Y:S02]  /*5290*/  UIMAD UR7, UR43, UR8, UR38 ;  /* 0x000000082b0772a4 */ /* 0x000fe4000f8e0226 */
[----:B------:R-:W-:Y:S02]  /*52a0*/  @!UP0 UIMAD UR6, UR11, UR42, UR5 ;  /* 0x0000002a0b0682a4 */ /* 0x000fe4000f8e0205 */
[----:B------:R-:W-:Y:S01]  /*52b0*/  UIMAD UR4, UR54, UR9, UR37 ;  /* 0x00000009360472a4 */ /* 0x000fe2000f8e0225 */
[----:B------:R-:W-:Y:S02]  /*52c0*/  @!UP0 UMOV UR5, UR10 ;  /* 0x0000000a00058c82 */ /* 0x000fe40008000000 */
[----:B------:R-:W-:Y:S02]  /*52d0*/  UIMAD UR38, UR5, UR43, UR7 ;  /* 0x0000002b052672a4 */ /* 0x000fe4000f8e0207 */
[----:B------:R-:W-:Y:S11]  /*52e0*/  UIMAD UR37, UR6, UR54, UR4 ;  /* 0x00000036062572a4 */ /* 0x000ff6000f8e0204 */
[----:B------:R-:W-:Y:S01]  /*52f0*/  @!UPT UIADD3 URZ, UPT, UPT, URZ, URZ, URZ ;  /* 0x000000fffffff290 */ /* 0x000fe2000fffe0ff */
.L_x_86:
[----:B------:R-:W-:Y:S01]  /*5300*/  UISETP.NE.AND UP0, UPT, UR39, 0x1, UPT ;  /* 0x000000012700788c */ /* 0x000fe2000bf05270 */
[----:B------:R-:W-:Y:S01]  /*5310*/  IADD3 R87, PT, PT, R87, 0x1, RZ ;  /* 0x0000000157577810 */ /* 0x000fe20007ffe0ff */
[----:B------:R-:W-:Y:S02]  /*5320*/  USHF.L.U32 UR50, UR16, 0x6, URZ ;  /* 0x0000000610327899 */ /* 0x000fe400080006ff */
[----:B------:R-:W-:Y:S07]  /*5330*/  USHF.L.U32 UR49, UR20, 0x7, URZ ;  /* 0x0000000714317899 */ /* 0x000fee00080006ff */
[----:B------:R-:W2:Y:S01]  /*5340*/  @!UP0 LDCU.128 UR12, c[0x0][0xb10] ;  /* 0x00016200ff0c87ac */ /* 0x000ea20008000c00 */
[----:B------:R-:W3:Y:S01]  /*5350*/  @!UP0 LDCU UR5, c[0x0][0xb0c] ;  /* 0x00016180ff0587ac */ /* 0x000ee20008000800 */
[----:B------:R-:W4:Y:S01]  /*5360*/  @!UP0 LDCU UR10, c[0x0][0xb20] ;  /* 0x00016400ff0a87ac */ /* 0x000f220008000800 */
[----:B--2---:R-:W-:Y:S02]  /*5370*/  UIMAD.WIDE.U32 UR8, UR38, UR12, URZ ;  /* 0x0000000c260872a5 */ /* 0x004fe4000f8e00ff */
[----:B------:R-:W-:Y:S02]  /*5380*/  UIMAD.WIDE.U32 UR6, UR37, UR15, URZ ;  /* 0x0000000f250672a5 */ /* 0x000fe4000f8e00ff */
[----:B------:R-:W-:Y:S03]  /*5390*/  @!UP0 UISETP.NE.AND UP1, UPT, UR14, 0x1, UPT ;  /* 0x000000010e00888c */ /* 0x000fe6000bf25270 */
[----:B------:R-:W-:Y:S01]  /*53a0*/  @!UP0 UMOV UR4, UR9 ;  /* 0x0000000900048c82 */ /* 0x000fe20008000000 */
[----:B---3--:R-:W-:Y:S02]  /*53b0*/  @!UP0 UISETP.NE.AND UP2, UPT, UR5, 0x1, UPT ;  /* 0x000000010500888c */ /* 0x008fe4000bf45270 */
[----:B------:R-:W-:Y:S01]  /*53c0*/  @!UP0 USHF.R.U32.HI UR4, URZ, UR13, UR4 ;  /* 0x0000000dff048299 */ /* 0x000fe20008011604 */
[----:B------:R-:W-:Y:S02]  /*53d0*/  @!UP0 UMOV UR6, UR7 ;  /* 0x0000000700068c82 */ /* 0x000fe40008000000 */
[----:B----4-:R-:W-:Y:S02]  /*53e0*/  @!UP0 USHF.R.U32.HI UR6, URZ, UR10, UR6 ;  /* 0x0000000aff068299 */ /* 0x010fe40008011606 */
[----:B------:R-:W-:Y:S02]  /*53f0*/  @!UP0 USEL UR7, UR38, UR4, !UP2 ;  /* 0x0000000426078287 */ /* 0x000fe4000d000000 */
[----:B------:R-:W-:Y:S04]  /*5400*/  @!UP0 USEL UR6, UR37, UR6, !UP1 ;  /* 0x0000000625068287 */ /* 0x000fe8000c800000 */
[----:B------:R-:W-:Y:S02]  /*5410*/  @!UP0 UIADD3 UR4, UPT, UPT, -UR7, UR6, URZ ;  /* 0x0000000607048290 */ /* 0x000fe4000fffe1ff */
[----:B------:R-:W-:Y:S02]  /*5420*/  @!UP0 UIADD3 UR6, UPT, UPT, UR7, -UR6, URZ ;  /* 0x8000000607068290 */ /* 0x000fe4000fffe0ff */
[----:B------:R-:W-:Y:S02]  /*5430*/  @!UP0 UIMAD UR38, UR4, UR5, UR38 ;  /* 0x00000005042682a4 */ /* 0x000fe4000f8e0226 */
[----:B------:R-:W-:Y:S02]  /*5440*/  @!UP0 UIMAD UR37, UR6, UR14, UR37 ;  /* 0x0000000e062582a4 */ /* 0x000fe4000f8e0225 */
[----:B------:R-:W-:Y:S09]  /*5450*/  ULOP3.LUT UP0, URZ, UR63, 0x1b0, URZ, 0xc0, !UPT ;  /* 0x000001b03fff7892 */ /* 0x000ff2000f80c0ff */
[----:B------:R-:W-:Y:S05]  /*5460*/  BRA.U !UP0, `(.L_x_87) ;  /* 0x0000000108407547 */ /* 0x000fea000b800000 */
[----:B------:R-:W2:Y:S01]  /*5470*/  LDCU.64 UR8, c[0x4][0x80] ;  /* 0x01001000ff0877ac */ /* 0x000ea20008000a00 */
[----:B------:R-:W-:Y:S01]  /*5480*/  MOV R3, 0x0 ;  /* 0x0000000000037802 */ /* 0x000fe20000000f00 */
[----:B------:R-:W-:Y:S02]  /*5490*/  HFMA2 R12, -RZ, RZ, 0, 5.9604644775390625e-08 ;  /* 0x00000001ff0c7431 */ /* 0x000fe400000001ff */
[----:B------:R-:W-:Y:S02]  /*54a0*/  IMAD.MOV.U32 R8, RZ, RZ, 0x70 ;  /* 0x00000070ff087424 */ /* 0x000fe400078e00ff */
[----:B------:R-:W-:Y:S01]  /*54b0*/  IMAD.MOV.U32 R13, RZ, RZ, RZ ;  /* 0x000000ffff0d7224 */ /* 0x000fe200078e00ff */
[----:B------:R-:W3:Y:S01]  /*54c0*/  LDCU.64 UR6, c[0x4][0x88] ;  /* 0x01001100ff0677ac */ /* 0x000ee20008000a00 */
[----:B------:R-:W4:Y:S01]  /*54d0*/  LDC.64 R2, c[0x4][R3] ;  /* 0x0100000003027b82 */ /* 0x000f220000000a00 */
[----:B------:R-:W1:Y:S01]  /*54e0*/  LDCU.64 UR4, c[0x4][0x8] ;  /* 0x01000100ff0477ac */ /* 0x000e620008000a00 */
[----:B--2---:R-:W-:Y:S01]  /*54f0*/  MOV R5, UR9 ;  /* 0x0000000900057c02 */ /* 0x004fe20008000f00 */
[----:B------:R-:W-:Y:S01]  /*5500*/  IMAD.U32 R4, RZ, RZ, UR8 ;  /* 0x00000008ff047e24 */ /* 0x000fe2000f8e00ff */
[----:B---3--:R-:W-:Y:S01]  /*5510*/  MOV R7, UR7 ;  /* 0x0000000700077c02 */ /* 0x008fe20008000f00 */
[----:B------:R-:W-:Y:S01]  /*5520*/  IMAD.U32 R6, RZ, RZ, UR6 ;  /* 0x00000006ff067e24 */ /* 0x000fe2000f8e00ff */
[----:B-1----:R-:W-:Y:S01]  /*5530*/  MOV R11, UR5 ;  /* 0x00000005000b7c02 */ /* 0x002fe20008000f00 */
[----:B------:R-:W-:Y:S02]  /*5540*/  IMAD.U32 R10, RZ, RZ, UR4 ;  /* 0x00000004ff0a7e24 */ /* 0x000fe4000f8e00ff */
[----:B------:R-:W-:Y:S07]  /*5550*/  LEPC R20, `(.L_x_87) ;  /* 0x000000001014794e */ /* 0x000fee0000000000 */
[----:B----45:R-:W-:Y:S05]  /*5560*/  CALL.ABS.NOINC R2 ;  /* 0x0000000002007343 */ /* 0x030fea0003c00000 */
.L_x_87:
[----:B------:R-:W-:Y:S01]  /*5570*/  LOP3.LUT P0, RZ, R94, 0x1b0, RZ, 0xc0, !PT ;  /* 0x000001b05eff7812 */ /* 0x000fe2000780c0ff */
[----:B------:R-:W-:Y:S11]  /*5580*/  BSSY.RECONVERGENT B6, `(.L_x_88) ;  /* 0x0000013000067945 */ /* 0x000ff60003800200 */
[----:B------:R-:W-:Y:S01]  /*5590*/  @!UPT UIADD3 URZ, UPT, UPT, URZ, URZ, URZ ;  /* 0x000000fffffff290 */ /* 0x000fe2000fffe0ff */
[----:B------:R-:W-:Y:S05]  /*55a0*/  @!P0 BRA `(.L_x_89) ;  /* 0x0000000000408947 */ /* 0x000fea0003800000 */
        /* <DEDUP_REMOVED lines=16> */
.L_x_89:
[----:B------:R-:W-:Y:S05]  /*56b0*/  BSYNC.RECONVERGENT B6 ;  /* 0x0000000000067941 */ /* 0x000fea0003800200 */
.L_x_88:
[----:B------:R-:W-:Y:S01]  /*56c0*/  R2UR UR4, R86 ;  /* 0x00000000560472ca */ /* 0x000fe200000e0000 */
[----:B------:R-:W-:Y:S01]  /*56d0*/  UISETP.NE.U32.AND UP0, UPT, UR60, URZ, UPT ;  /* 0x000000ff3c00728c */ /* 0x000fe2000bf05070 */
[----:B------:R-:W-:Y:S02]  /*56e0*/  ISETP.NE.U32.AND P4, PT, R82, RZ, PT ;  /* 0x000000ff5200720c */ /* 0x000fe40003f85070 */
[----:B------:R-:W-:Y:S01]  /*56f0*/  ISETP.NE.U32.AND P2, PT, RZ, UR46, PT ;  /* 0x0000002eff007c0c */ /* 0x000fe2000bf45070 */
[----:B------:R-:W-:Y:S01]  /*5700*/  UISETP.NE.AND.EX UP1, UPT, UR61, URZ, UPT, UP0 ;  /* 0x000000ff3d00728c */ /* 0x000fe2000bf25300 */
[----:B------:R-:W-:Y:S01]  /*5710*/  ISETP.NE.AND.EX P4, PT, R83, RZ, PT, P4 ;  /* 0x000000ff5300720c */ /* 0x000fe20003f85340 */
[----:B------:R-:W-:Y:S01]  /*5720*/  UPLOP3.LUT UP0, UPT, UPT, UPT, UPT, 0x40, 0x4 ;  /* 0x000000000004789c */ /* 0x000fe20003f0e870 */
[----:B------:R-:W-:Y:S05]  /*5730*/  ISETP.NE.AND.EX P2, PT, RZ, UR47, PT, P2 ;  /* 0x0000002fff007c0c */ /* 0x000fea000bf45320 */
[----:B------:R-:W-:Y:S06]  /*5740*/  UISETP.NE.AND UP2, UPT, UR4, URZ, UPT ;  /* 0x000000ff0400728c */ /* 0x000fec000bf45270 */
[----:B------:R-:W-:Y:S05]  /*5750*/  PLOP3.LUT P1, PT, PT, PT, UP2, 0x80, 0x8 ;  /* 0x000000000008781c */ /* 0x000fea0003f2f028 */
[----:B------:R-:W-:Y:S06]  /*5760*/  @UP2 UPLOP3.LUT UP0, UPT, UPT, UPT, UP1, 0x80, 0x8 ;  /* 0x000000000008289c */ /* 0x000fec0003f0f010 */
[----:B------:R-:W-:Y:S01]  /*5770*/  PLOP3.LUT P0, PT, PT, PT, UP0, 0x80, 0x8 ;  /* 0x000000000008781c */ /* 0x000fe20003f0f008 */
[----:B------:R-:W-:Y:S01]  /*5780*/  @!UPT UIADD3 URZ, UPT, UPT, URZ, URZ, URZ ;  /* 0x000000fffffff290 */ /* 0x000fe2000fffe0ff */
[----:B------:R-:W-:Y:S11]  /*5790*/  BRA.U !UP1, `(.L_x_90) ;  /* 0x00000001093c7547 */ /* 0x000ff6000b800000 */
[----:B------:R-:W-:Y:S01]  /*57a0*/  UISETP.NE.U32.AND UP0, UPT, UR46, URZ, UPT ;  /* 0x000000ff2e00728c */ /* 0x000fe2000bf05070 */
[----:B-1----:R-:W-:Y:S01]  /*57b0*/  HFMA2 R0, -RZ, RZ, 0, 5.9604644775390625e-08 ;  /* 0x00000001ff007431 */ /* 0x002fe200000001ff */
[----:B------:R-:W1:Y:S01]  /*57c0*/  LDCU.64 UR8, c[0x0][0x358] ;  /* 0x00006b00ff0877ac */ /* 0x000e620008000a00 */
[----:B------:R-:W-:Y:S01]  /*57d0*/  IMAD.MOV.U32 R84, RZ, RZ, 0x1 ;  /* 0x00000001ff547424 */ /* 0x000fe200078e00ff */
[----:B------:R-:W-:Y:S06]  /*57e0*/  UISETP.NE.AND.EX UP0, UPT, UR47, URZ, UPT, UP0 ;  /* 0x000000ff2f00728c */ /* 0x000fec000bf05300 */
[----:B------:R-:W-:Y:S05]  /*57f0*/  PLOP3.LUT P3, PT, PT, PT, UP0, 0x80, 0x8 ;  /* 0x000000000008781c */ /* 0x000fea0003f6f008 */
[----:B------:R-:W2:Y:S01]  /*5800*/  @UP0 LDCU.64 UR4, c[0x0][0x888] ;  /* 0x00011100ff0407ac */ /* 0x000ea20008000a00 */
[----:B------:R-:W-:Y:S07]  /*5810*/  @UP0 UIMAD UR6, UR36, UR60, URZ ;  /* 0x0000003c240602a4 */ /* 0x000fee000f8e02ff */
[----:B------:R-:W-:Y:S01]  /*5820*/  @!P3 PRMT R84, R0, 0x7610, R84 ;  /* 0x000076100054b816 */ /* 0x000fe20000000054 */
[----:B--2---:R-:W-:Y:S06]  /*5830*/  @UP0 UIMAD.WIDE UR4, UR6, 0x4, UR4 ;  /* 0x00000004060408a5 */ /* 0x004fec000f8e0204 */
[----:B------:R-:W-:Y:S01]  /*5840*/  IMAD.U32 R2, RZ, RZ, UR4 ;  /* 0x00000004ff027e24 */ /* 0x000fe2000f8e00ff */
[----:B------:R-:W-:Y:S04]  /*5850*/  MOV R3, UR5 ;  /* 0x0000000500037c02 */ /* 0x000fe80008000f00 */
[----:B------:R-:W2:Y:S01]  /*5860*/  @!UP0 LDCU UR4, c[0x0][0x880] ;  /* 0x00011000ff0487ac */ /* 0x000ea20008000800 */
[----:B-1---5:R3:W5:Y:S02]  /*5870*/  @P3 LDG.E R41, desc[UR8][R2.64] ;  /* 0x0000000802293981 */ /* 0x022764000c1e1900 */
[----:B--23--:R-:W-:Y:S02]  /*5880*/  @!P3 IMAD.U32 R41, RZ, RZ, UR4 ;  /* 0x00000004ff29be24 */ /* 0x00cfe4000f8e00ff */
.L_x_90:
[----:B------:R-:W-:Y:S05]  /*5890*/  @!P4 BRA `(.L_x_91) ;  /* 0x000000000024c947 */ /* 0x000fea0003800000 */
[----:B------:R-:W-:Y:S01]  /*58a0*/  ISETP.NE.U32.AND P3, PT, R80, RZ, PT ;  /* 0x000000ff5000720c */ /* 0x000fe20003f65070 */
[----:B------:R-:W2:Y:S03]  /*58b0*/  LDCU.64 UR4, c[0x0][0x358] ;  /* 0x00006b00ff0477ac */ /* 0x000ea60008000a00 */
[----:B------:R-:W-:Y:S11]  /*58c0*/  ISETP.NE.AND.EX P3, PT, R81, RZ, PT, P3 ;  /* 0x000000ff5100720c */ /* 0x000ff60003f65330 */
[----:B------:R-:W-:Y:S02]  /*58d0*/  @!UPT UIADD3 URZ, UPT, UPT, URZ, URZ, URZ ;  /* 0x000000fffffff290 */ /* 0x000fe4000fffe0ff */
[----:B------:R-:W3:Y:S01]  /*58e0*/  @P3 LDC.64 R2, c[0x0][0x8a8] ;  /* 0x00022a00ff023b82 */ /* 0x000ee20000000a00 */
[----:B-1----:R-:W-:Y:S04]  /*58f0*/  @P3 IMAD R0, R82, UR36, RZ ;  /* 0x0000002452003c24 */ /* 0x002fe8000f8e02ff */
[----:B---3--:R-:W-:Y:S05]  /*5900*/  @P3 IMAD.WIDE R2, R0, 0x4, R2 ;  /* 0x0000000400023825 */ /* 0x008fea00078e0202 */
[----:B--2--5:R2:W5:Y:S02]  /*5910*/  @P3 LDG.E R38, desc[UR4][R2.64] ;  /* 0x0000000402263981 */ /* 0x024564000c1e1900 */
[----:B--2---:R-:W3:Y:S02]  /*5920*/  @!P3 LDC R38, c[0x0][0x8a0] ;  /* 0x00022800ff26bb82 */ /* 0x004ee40000000800 */
.L_x_91:
[----:B-----5:R-:W-:Y:S01]  /*5930*/  FSETP.NEU.AND P4, PT, R41, RZ, PT ;  /* 0x000000ff2900720b */ /* 0x020fe20003f8d000 */
[----:B------:R-:W-:Y:S01]  /*5940*/  BSSY B1, `(.L_x_92) ;  /* 0x0000042000017945 */ /* 0x000fe20003800000 */
[----:B------:R-:W-:Y:S01]  /*5950*/  SEL R5, RZ, 0xffffffff, P2 ;  /* 0xffffffffff057807 */ /* 0x000fe20001000000 */
[----:B------:R-:W-:Y:S01]  /*5960*/  IMAD.MOV.U32 R102, RZ, RZ, 0x1 ;  /* 0x00000001ff667424 */ /* 0x000fe200078e00ff */
[----:B------:R-:W-:Y:S02]  /*5970*/  LOP3.LUT P3, RZ, R84, 0xff, RZ, 0xc0, !PT ;  /* 0x000000ff54ff7812 */ /* 0x000fe4000786c0ff */
[----:B------:R-:W-:Y:S02]  /*5980*/  CS2R R78, SRZ ;  /* 0x00000000004e7805 */ /* 0x000fe4000001ff00 */
[----:B------:R-:W-:Y:S02]  /*5990*/  @P1 SEL R4, RZ, 0xffffffff, P4 ;  /* 0xffffffffff041807 */ /* 0x000fe40002000000 */
[----:B------:R-:W-:Y:S02]  /*59a0*/  CS2R R76, SRZ ;  /* 0x00000000004c7805 */ /* 0x000fe4000001ff00 */
[----:B------:R-:W-:Y:S02]  /*59b0*/  LEA R2, R90, UR44, 0x3 ;  /* 0x0000002c5a027c11 */ /* 0x000fe4000f8e18ff */
[----:B------:R-:W-:Y:S02]  /*59c0*/  CS2R R74, SRZ ;  /* 0x00000000004a7805 */ /* 0x000fe4000001ff00 */
[----:B------:R-:W-:Y:S02]  /*59d0*/  @P0 SEL R4, R5, R4, !P3 ;  /* 0x0000000405040207 */ /* 0x000fe40005800000 */
[----:B------:R-:W-:Y:S02]  /*59e0*/  CS2R R72, SRZ ;  /* 0x0000000000487805 */ /* 0x000fe4000001ff00 */
[----:B------:R-:W-:Y:S02]  /*59f0*/  LEA R100, R36, UR44, 0x3 ;  /* 0x0000002c24647c11 */ /* 0x000fe4000f8e18ff */
[----:B------:R-:W-:Y:S02]  /*5a00*/  @P1 LOP3.LUT R4, R4, 0x1, RZ, 0xc0, !PT ;  /* 0x0000000104041812 */ /* 0x000fe400078ec0ff */
[----:B------:R-:W-:Y:S02]  /*5a10*/  SHF.L.U32 R3, R92, 0x1f, RZ ;  /* 0x0000001f5c037819 */ /* 0x000fe400000006ff */
[----:B------:R-:W-:Y:S02]  /*5a20*/  ISETP.NE.U32.OR P6, PT, R4, 0x1, !P1 ;  /* 0x000000010400780c */ /* 0x000fe40004fc5470 */
[----:B------:R-:W-:Y:S02]  /*5a30*/  PLOP3.LUT P2, PT, PT, PT, UP1, 0x80, 0x8 ;  /* 0x000000000008781c */ /* 0x000fe40003f4f018 */
[C---:B------:R-:W-:Y:S02]  /*5a40*/  LEA.HI R39, R36.reuse, R36, RZ, 0x1 ;  /* 0x0000002424277211 */ /* 0x040fe400078f08ff */
[----:B------:R-:W-:Y:S02]  /*5a50*/  SEL R4, RZ, 0xffffffff, P4 ;  /* 0xffffffffff047807 */ /* 0x000fe40002000000 */
[----:B------:R-:W-:Y:S01]  /*5a60*/  P2R R96, PR, RZ, 0x40 ;  /* 0x00000040ff607803 */ /* 0x000fe20000000000 */
[C---:B-1----:R-:W-:Y:S01]  /*5a70*/  IMAD.SHL.U32 R0, R39.reuse, 0x40, RZ ;  /* 0x0000004027007824 */ /* 0x042fe200078e00ff */
[----:B------:R-:W-:Y:S03]  /*5a80*/  LOP3.LUT R39, R39, 0xffe, RZ, 0xc0, !PT ;  /* 0x00000ffe27277812 */ /* 0x000fe600078ec0ff */
[----:B------:R-:W-:Y:S02]  /*5a90*/  @P6 SHF.L.U32 R7, R89, 0x1f, RZ ;  /* 0x0000001f59076819 */ /* 0x000fe400000006ff */
[----:B------:R-:W-:Y:S01]  /*5aa0*/  @P2 SEL R4, R5, R4, !P3 ;  /* 0x0000000405042207 */ /* 0x000fe20005800000 */
[----:B------:R-:W-:Y:S01]  /*5ab0*/  IMAD.IADD R39, R36, 0x1, -R39 ;  /* 0x0000000124277824 */ /* 0x000fe200078e0a27 */
[----:B------:R-:W1:Y:S01]  /*5ac0*/  @P6 SYNCS.PHASECHK.TRANS64.TRYWAIT P1, [R2+URZ+0x30], R7 ;  /* 0x00003007020065a7 */ /* 0x000e6200080211ff */
[----:B------:R-:W-:Y:S02]  /*5ad0*/  LOP3.LUT R0, R0, 0xffffff80, RZ, 0xc0, !PT ;  /* 0xffffff8000007812 */ /* 0x000fe400078ec0ff */
[----:B------:R-:W-:Y:S03]  /*5ae0*/  LOP3.LUT R4, R4, 0x1, RZ, 0xc0, !PT ;  /* 0x0000000104047812 */ /* 0x000fe600078ec0ff */
[----:B------:R-:W-:Y:S01]  /*5af0*/  IMAD.IADD R0, R37, 0x1, R0 ;  /* 0x0000000125007824 */ /* 0x000fe200078e0200 */
[----:B------:R-:W-:Y:S03]  /*5b00*/  ISETP.NE.U32.AND P5, PT, R4, 0x1, PT ;  /* 0x000000010400780c */ /* 0x000fe60003fa5070 */
[----:B------:R-:W-:Y:S01]  /*5b10*/  IMAD R39, R39, 0x100000, R0 ;  /* 0x0010000027277824 */ /* 0x000fe200078e0200 */
[----:B------:R-:W-:Y:S01]  /*5b20*/  P2R R103, PR, RZ, 0x20 ;  /* 0x00000020ff677803 */ /* 0x000fe20000000000 */
[----:B------:R2:W4:Y:S01]  /*5b30*/  SYNCS.PHASECHK.TRANS64.TRYWAIT P0, [R100+URZ+0x80], R3 ;  /* 0x00008003640075a7 */ /* 0x00052200080011ff */
[----:B-1----:R-:W-:Y:S01]  /*5b40*/  @P6 SEL R102, RZ, 0x1, !P1 ;  /* 0x00000001ff666807 */ /* 0x002fe20004800000 */
[----:B--2---:R-:W-:Y:S06]  /*5b50*/  @!P6 BRA `(.L_x_93) ;  /* 0x000000000080e947 */ /* 0x004fec0003800000 */
[----:B------:R-:W-:Y:S01]  /*5b60*/  @P5 IMAD R6, R90, 0x1000, R71 ;  /* 0x000010005a065824 */ /* 0x000fe200078e0247 */
[----:B------:R-:W1:Y:S01]  /*5b70*/  S2R R0, SR_CgaCtaId ;  /* 0x0000000000007919 */ /* 0x000e620000008800 */
[----:B------:R-:W-:Y:S01]  /*5b80*/  ISETP.NE.AND P1, PT, R102, RZ, PT ;  /* 0x000000ff6600720c */ /* 0x000fe20003f25270 */
[----:B------:R-:W-:Y:S01]  /*5b90*/  BSSY B0, `(.L_x_94) ;  /* 0x000000b000007945 */ /* 0x000fe20003800000 */
[----:B------:R-:W-:Y:S01]  /*5ba0*/  @P5 VIADD R4, R6, UR44 ;  /* 0x0000002c06045c36 */ /* 0x000fe20008000000 */
[----:B------:R-:W-:Y:S02]  /*5bb0*/  CS2R R74, SRZ ;  /* 0x00000000004a7805 */ /* 0x000fe4000001ff00 */
[----:B------:R-:W-:Y:S02]  /*5bc0*/  CS2R R72, SRZ ;  /* 0x0000000000487805 */ /* 0x000fe4000001ff00 */
[----:B------:R-:W-:Y:S01]  /*5bd0*/  CS2R R78, SRZ ;  /* 0x00000000004e7805 */ /* 0x000fe2000001ff00 */
[----:B------:R-:W-:Y:S01]  /*5be0*/  @P5 IMAD R4, R93, -0x10, R4 ;  /* 0xfffffff05d045824 */ /* 0x000fe200078e0204 */
[----:B------:R-:W-:Y:S04]  /*5bf0*/  CS2R R76, SRZ ;  /* 0x00000000004c7805 */ /* 0x000fe8000001ff00 */
[----:B------:R-:W-:Y:S05]  /*5c00*/  @P1 BRA `(.L_x_95) ;  /* 0x00000000000c1947 */ /* 0x000fea0003800000 */
[----:B------:R-:W-:Y:S04]  /*5c10*/  SHF.L.U32 R5, R89, 0x1f, RZ ;  /* 0x0000001f59057819 */ /* 0x000fe800000006ff */
[----:B------:R-:W2:Y:S02]  /*5c20*/  SYNCS.PHASECHK.TRANS64.TRYWAIT P1, [R2+URZ+0x30], R5 ;  /* 0x00003005020075a7 */ /* 0x000ea400080211ff */
[----:B--2---:R-:W-:Y:S05]  /*5c30*/  @!P1 BRA `(.L_x_96) ;  /* 0x0000002000dc9947 */ /* 0x004fea0003800000 */
.L_x_95:
[----:B------:R-:W-:Y:S05]  /*5c40*/  BSYNC B0 ;  /* 0x0000000000007941 */ /* 0x000fea0003800000 */
.L_x_94:
[----:B------:R-:W-:Y:S01]  /*5c50*/  ISETP.NE.AND P1, PT, R103, RZ, PT ;  /* 0x000000ff6700720c */ /* 0x000fe20003f25270 */
[----:B--2---:R-:W-:Y:S02]  /*5c60*/  VIADD R5, R2, 0x40 ;  /* 0x0000004002057836 */ /* 0x004fe40000000000 */
[----:B------:R-:W-:Y:S03]  /*5c70*/  VIADD R90, R90, 0x1 ;  /* 0x000000015a5a7836 */ /* 0x000fe60000000000 */
[----:B-1----:R-:W-:Y:S07]  /*5c80*/  PRMT R0, R0, 0x654, R5 ;  /* 0x0000065400007816 */ /* 0x002fee0000000005 */
[----:B------:R1:W2:Y:S04]  /*5c90*/  @P1 LDS.128 R72, [R6+UR44+0x200] ;  /* 0x0002002c06481984 */ /* 0x0002a80008000c00 */
[----:B------:R1:W1:Y:S01]  /*5ca0*/  @P1 LDS.128 R76, [R4+0x210] ;  /* 0x00021000044c1984 */ /* 0x0002620000000c00 */
[C---:B------:R-:W-:Y:S01]  /*5cb0*/  ISETP.NE.AND P1, PT, R90.reuse, 0x2, PT ;  /* 0x000000025a00780c */ /* 0x040fe20003f25270 */
[----:B------:R-:W-:Y:S01]  /*5cc0*/  @!PT LDS RZ, [RZ] ;  /* 0x00000000fffff984 */ /* 0x000fe20000000800 */
[----:B------:R-:W-:Y:S01]  /*5cd0*/  @!PT LDS RZ, [RZ] ;  /* 0x00000000fffff984 */ /* 0x000fe20000000800 */
[----:B------:R-:W-:Y:S01]  /*5ce0*/  @!PT LDS RZ, [RZ] ;  /* 0x00000000fffff984 */ /* 0x000fe20000000800 */
[----:B------:R-:W-:Y:S01]  /*5cf0*/  @!PT LDS RZ, [RZ] ;  /* 0x00000000fffff984 */ /* 0x000fe20000000800 */
[----:B------:R5:W-:Y:S06]  /*5d00*/  MEMBAR.ALL.CTA ;  /* 0x0000000000007992 */ /* 0x000bec0000008000 */
[----:B-----5:R-:W5:Y:S01]  /*5d10*/  FENCE.VIEW.ASYNC.S ;  /* 0x00000000000073c6 */ /* 0x020f620000000000 */
[----:B------:R-:W-:Y:S01]  /*5d20*/  SEL R90, R90, RZ, P1 ;  /* 0x000000ff5a5a7207 */ /* 0x000fe20000800000 */
[----:B-----5:R5:W-:Y:S02]  /*5d30*/  SYNCS.ARRIVE.TRANS64.RED.A1T0 RZ, [R0+URZ], RZ ;  /* 0x000000ff00ff79a7 */ /* 0x020be400081004ff */
[----:B-----5:R-:W-:Y:S04]  /*5d40*/  SEL R0, RZ, 0x1, P1 ;  /* 0x00000001ff007807 */ /* 0x020fe80000800000 */
[----:B--2---:R-:W-:Y:S02]  /*5d50*/  LOP3.LUT R89, R89, R0, RZ, 0x3c, !PT ;  /* 0x0000000059597212 */ /* 0x004fe400078e3cff */
.L_x_93:
[----:B------:R-:W-:Y:S05]  /*5d60*/  BSYNC B1 ;  /* 0x0000000000017941 */ /* 0x000fea0003800000 */
.L_x_92:
[----:B------:R-:W-:Y:S04]  /*5d70*/  SHF.R.U32.HI R0, RZ, 0x15, R39 ;  /* 0x00000015ff007819 */ /* 0x000fe80000011627 */
[----:B------:R-:W-:Y:S01]  /*5d80*/  LOP3.LUT P1, RZ, R0, 0x3, R85, 0x48, !PT ;  /* 0x0000000300ff7812 */ /* 0x000fe20007824855 */
[----:B------:R-:W-:Y:S01]  /*5d90*/  @!UPT UIADD3 URZ, UPT, UPT, URZ, URZ, URZ ;  /* 0x000000fffffff290 */ /* 0x000fe2000fffe0ff */
[----:B----4-:R-:W-:Y:S11]  /*5da0*/  @P0 BRA `(.L_x_97) ;  /* 0x0000000000080947 */ /* 0x010ff60003800000 */
[----:B------:R-:W2:Y:S02]  /*5db0*/  SYNCS.PHASECHK.TRANS64.TRYWAIT P0, [R100+URZ+0x80], R3 ;  /* 0x00008003640075a7 */ /* 0x000ea400080011ff */
[----:B--2---:R-:W-:Y:S05]  /*5dc0*/  @!P0 BRA `(.L_x_98) ;  /* 0x00000020008c8947 */ /* 0x004fea0003800000 */
.L_x_97:
[----:B------:R-:W-:Y:S05]  /*5dd0*/  @!P1 BRA `(.L_x_99) ;  /* 0x0000000000409947 */ /* 0x000fea0003800000 */
[----:B------:R-:W4:Y:S01]  /*5de0*/  LDCU.64 UR8, c[0x4][0x70] ;  /* 0x01000e00ff0877ac */ /* 0x000f220008000a00 */
[----:B--2---:R-:W-:Y:S01]  /*5df0*/  MOV R3, 0x0 ;  /* 0x0000000000037802 */ /* 0x004fe20000000f00 */
[----:B------:R-:W-:Y:S02]  /*5e00*/  HFMA2 R12, -RZ, RZ, 0, 5.9604644775390625e-08 ;  /* 0x00000001ff0c7431 */ /* 0x000fe400000001ff */
[----:B------:R-:W-:Y:S02]  /*5e10*/  IMAD.MOV.U32 R8, RZ, RZ, 0x192 ;  /* 0x00000192ff087424 */ /* 0x000fe400078e00ff */
[----:B------:R-:W-:Y:S01]  /*5e20*/  IMAD.MOV.U32 R13, RZ, RZ, RZ ;  /* 0x000000ffff0d7224 */ /* 0x000fe200078e00ff */
[----:B------:R-:W2:Y:S01]  /*5e30*/  LDCU.64 UR6, c[0x4][0x78] ;  /* 0x01000f00ff0677ac */ /* 0x000ea20008000a00 */
[----:B------:R-:W3:Y:S01]  /*5e40*/  LDC.64 R2, c[0x4][R3] ;  /* 0x0100000003027b82 */ /* 0x000ee20000000a00 */
[----:B------:R-:W5:Y:S01]  /*5e50*/  LDCU.64 UR4, c[0x4][0x10] ;  /* 0x01000200ff0477ac */ /* 0x000f620008000a00 */
[----:B----4-:R-:W-:Y:S01]  /*5e60*/  MOV R5, UR9 ;  /* 0x0000000900057c02 */ /* 0x010fe20008000f00 */
[----:B-1----:R-:W-:Y:S01]  /*5e70*/  IMAD.U32 R4, RZ, RZ, UR8 ;  /* 0x00000008ff047e24 */ /* 0x002fe2000f8e00ff */
[----:B--2---:R-:W-:Y:S01]  /*5e80*/  MOV R7, UR7 ;  /* 0x0000000700077c02 */ /* 0x004fe20008000f00 */
[----:B------:R-:W-:Y:S01]  /*5e90*/  IMAD.U32 R6, RZ, RZ, UR6 ;  /* 0x00000006ff067e24 */ /* 0x000fe2000f8e00ff */
[----:B-----5:R-:W-:Y:S01]  /*5ea0*/  MOV R11, UR5 ;  /* 0x00000005000b7c02 */ /* 0x020fe20008000f00 */
[----:B------:R-:W-:Y:S02]  /*5eb0*/  IMAD.U32 R10, RZ, RZ, UR4 ;  /* 0x00000004ff0a7e24 */ /* 0x000fe4000f8e00ff */
[----:B------:R-:W-:Y:S07]  /*5ec0*/  LEPC R20, `(.L_x_99) ;  /* 0x000000001014794e */ /* 0x000fee0000000000 */
[----:B---3--:R-:W-:Y:S05]  /*5ed0*/  CALL.ABS.NOINC R2 ;  /* 0x0000000002007343 */ /* 0x008fea0003c00000 */
.L_x_99:
[-C--:B------:R-:W-:Y:S01]  /*5ee0*/  F2FP.F16.E5M2.UNPACK_B R42, R72.reuse ;  /* 0x00000048ff2a723e */ /* 0x080fe200020004ff */
[----:B------:R-:W-:Y:S05]  /*5ef0*/  WARPSYNC.ALL ;  /* 0x0000000000007948 */ /* 0x000fea0003800000 */
[----:B------:R-:W-:Y:S01]  /*5f00*/  R2UR UR4, R39 ;  /* 0x00000000270472ca */ /* 0x000fe200000e0000 */
[--C-:B------:R-:W-:Y:S01]  /*5f10*/  HADD2.F32 R40, -RZ, R42.reuse.H0_H0 ;  /* 0x2000002aff287230 */ /* 0x100fe20000004100 */
[----:B------:R-:W-:Y:S01]  /*5f20*/  F2FP.F16.E5M2.UNPACK_B R43, R72.H1 ;  /* 0x00000048ff2b723e */ /* 0x000fe200030004ff */
[----:B------:R-:W-:Y:S01]  /*5f30*/  HADD2.F32 R42, -RZ, R42.H1_H1 ;  /* 0x3000002aff2a7230 */ /* 0x000fe20000004100 */
[-C--:B------:R-:W-:Y:S01]  /*5f40*/  F2FP.F16.E5M2.UNPACK_B R45, R73.reuse ;  /* 0x00000049ff2d723e */ /* 0x080fe200020004ff */
[----:B------:R-:W-:Y:S01]  /*5f50*/  BSSY.RECONVERGENT B0, `(.L_x_100) ;  /* 0x0000099000007945 */ /* 0x000fe20003800200 */
[----:B------:R-:W-:Y:S01]  /*5f60*/  F2FP.F16.E5M2.UNPACK_B R47, R73.H1 ;  /* 0x00000049ff2f723e */ /* 0x000fe200030004ff */
[--C-:B------:R-:W-:Y:S01]  /*5f70*/  HADD2.F32 R44, -RZ, R43.reuse.H0_H0 ;  /* 0x2000002bff2c7230 */ /* 0x100fe20000004100 */
[-C--:B------:R-:W-:Y:S01]  /*5f80*/  F2FP.F16.E5M2.UNPACK_B R49, R74.reuse ;  /* 0x0000004aff31723e */ /* 0x080fe200020004ff */
[----:B------:R-:W-:Y:S01]  /*5f90*/  HADD2.F32 R46, -RZ, R43.H1_H1 ;  /* 0x3000002bff2e7230 */ /* 0x000fe20000004100 */
[----:B------:R-:W-:Y:S01]  /*5fa0*/  F2FP.F16.E5M2.UNPACK_B R51, R74.H1 ;  /* 0x0000004aff33723e */ /* 0x000fe200030004ff */
[--C-:B------:R-:W-:Y:S01]  /*5fb0*/  HADD2.F32 R43, -RZ, R45.reuse.H0_H0 ;  /* 0x2000002dff2b7230 */ /* 0x100fe20000004100 */
[-C--:B------:R-:W-:Y:S01]  /*5fc0*/  F2FP.F16.E5M2.UNPACK_B R53, R75.reuse ;  /* 0x0000004bff35723e */ /* 0x080fe200020004ff */
[----:B-1----:R-:W-:Y:S01]  /*5fd0*/  LDTM.16dp32bit_t0_t15.x32 R4, tmem[UR4] ;  /* 0x00000004000479ee */ /* 0x002fe20008a80000 */
[----:B------:R-:W3:Y:S01]  /*5fe0*/  LDTM.16dp32bit_t16_t31.x32 R4, tmem[UR4+0x20] ;  /* 0x00002004000479ee */ /* 0x000ee20008aa0000 */
[----:B------:R-:W-:Y:S01]  /*5ff0*/  ISETP.NE.AND P6, PT, R96, RZ, PT ;  /* 0x000000ff6000720c */ /* 0x000fe20003fc5270 */
[----:B------:R-:W-:Y:S01]  /*6000*/  HADD2.F32 R48, -RZ, R45.H1_H1 ;  /* 0x3000002dff307230 */ /* 0x000fe20000004100 */
[----:B------:R-:W-:Y:S01]  /*6010*/  IADD3 R109, PT, PT, R71, UR44, RZ ;  /* 0x0000002c476d7c10 */ /* 0x000fe2000fffe0ff */
[----:B------:R-:W-:Y:S01]  /*6020*/  HADD2.F32 R52, -RZ, R49.H1_H1 ;  /* 0x30000031ff347230 */ /* 0x000fe20000004100 */
[----:B------:R-:W-:Y:S01]  /*6030*/  SHF.L.U32 R108, R88, 0x4, RZ ;  /* 0x00000004586c7819 */ /* 0x000fe200000006ff */
[----:B------:R-:W-:Y:S01]  /*6040*/  HADD2.F32 R56, -RZ, R53.H1_H1 ;  /* 0x30000035ff387230 */ /* 0x000fe20000004100 */
[----:B------:R-:W-:Y:S01]  /*6050*/  F2FP.F16.E5M2.UNPACK_B R55, R75.H1 ;  /* 0x0000004bff37723e */ /* 0x000fe200030004ff */
[--C-:B------:R-:W-:Y:S01]  /*6060*/  HADD2.F32 R45, -RZ, R47.reuse.H0_H0 ;  /* 0x2000002fff2d7230 */ /* 0x100fe20000004100 */
[----:B------:R-:W-:Y:S01]  /*6070*/  IADD3 R101, PT, PT, R109, R108, RZ ;  /* 0x0000006c6d657210 */ /* 0x000fe20007ffe0ff */
[----:B------:R-:W-:Y:S01]  /*6080*/  HADD2.F32 R50, -RZ, R47.H1_H1 ;  /* 0x3000002fff327230 */ /* 0x000fe20000004100 */
[-C--:B------:R-:W-:Y:S01]  /*6090*/  F2FP.F16.E5M2.UNPACK_B R57, R76.reuse ;  /* 0x0000004cff39723e */ /* 0x080fe200020004ff */
[----:B------:R-:W-:Y:S01]  /*60a0*/  HADD2.F32 R47, -RZ, R49.H0_H0 ;  /* 0x20000031ff2f7230 */ /* 0x000fe20000004100 */
[----:B------:R-:W-:Y:S01]  /*60b0*/  F2FP.F16.E5M2.UNPACK_B R59, R76.H1 ;  /* 0x0000004cff3b723e */ /* 0x000fe200030004ff */
[----:B------:R-:W-:Y:S01]  /*60c0*/  HADD2.F32 R49, -RZ, R51.H0_H0 ;  /* 0x20000033ff317230 */ /* 0x000fe20000004100 */
[-C--:B------:R-:W-:Y:S01]  /*60d0*/  F2FP.F16.E5M2.UNPACK_B R61, R77.reuse ;  /* 0x0000004dff3d723e */ /* 0x080fe200020004ff */
[----:B------:R-:W-:Y:S01]  /*60e0*/  HADD2.F32 R60, -RZ, R57.H1_H1 ;  /* 0x30000039ff3c7230 */ /* 0x000fe20000004100 */
[----:B------:R-:W-:Y:S01]  /*60f0*/  F2FP.F16.E5M2.UNPACK_B R63, R77.H1 ;  /* 0x0000004dff3f723e */ /* 0x000fe200030004ff */
[----:B------:R-:W-:Y:S01]  /*6100*/  HADD2.F32 R54, -RZ, R51.H1_H1 ;  /* 0x30000033ff367230 */ /* 0x000fe20000004100 */
[-C--:B------:R-:W-:Y:S01]  /*6110*/  F2FP.F16.E5M2.UNPACK_B R65, R78.reuse ;  /* 0x0000004eff41723e */ /* 0x080fe200020004ff */
[----:B------:R-:W-:Y:S01]  /*6120*/  HADD2.F32 R51, -RZ, R53.H0_H0 ;  /* 0x20000035ff337230 */ /* 0x000fe20000004100 */
[----:B------:R-:W-:Y:S01]  /*6130*/  F2FP.F16.E5M2.UNPACK_B R67, R78.H1 ;  /* 0x0000004eff43723e */ /* 0x000fe200030004ff */
[----:B------:R-:W-:Y:S01]  /*6140*/  HADD2.F32 R64, -RZ, R61.H1_H1 ;  /* 0x3000003dff407230 */ /* 0x000fe20000004100 */
[----:B------:R-:W-:Y:S01]  /*6150*/  ISETP.NE.AND P0, PT, R95, RZ, PT ;  /* 0x000000ff5f00720c */ /* 0x000fe20003f05270 */
[C---:B---3--:R-:W-:Y:S01]  /*6160*/  FMUL R0, R38.reuse, R4 ;  /* 0x0000000426007220 */ /* 0x048fe20000400000 */
[C---:B------:R-:W-:Y:S01]  /*6170*/  FMUL R2, R38.reuse, R5 ;  /* 0x0000000526027220 */ /* 0x040fe20000400000 */
[C---:B------:R-:W-:Y:S01]  /*6180*/  FMUL R4, R38.reuse, R8 ;  /* 0x0000000826047220 */ /* 0x040fe20000400000 */
[C---:B------:R-:W-:Y:S01]  /*6190*/  FMUL R5, R38.reuse, R9 ;  /* 0x0000000926057220 */ /* 0x040fe20000400000 */
[C---:B------:R-:W-:Y:S01]  /*61a0*/  FFMA R0, R41.reuse, R40, R0 ;  /* 0x0000002829007223 */ /* 0x040fe20000000000 */
[C---:B------:R-:W-:Y:S01]  /*61b0*/  FFMA R2, R41.reuse, R42, R2 ;  /* 0x0000002a29027223 */ /* 0x040fe20000000002 */
[C---:B------:R-:W-:Y:S01]  /*61c0*/  FMUL R8, R38.reuse, R12 ;  /* 0x0000000c26087220 */ /* 0x040fe20000400000 */
[C---:B------:R-:W-:Y:S01]  /*61d0*/  FMUL R9, R38.reuse, R13 ;  /* 0x0000000d26097220 */ /* 0x040fe20000400000 */
[C---:B------:R-:W-:Y:S01]  /*61e0*/  FMUL R12, R38.reuse, R16 ;  /* 0x00000010260c7220 */ /* 0x040fe20000400000 */
[C---:B------:R-:W-:Y:S01]  /*61f0*/  FMUL R13, R38.reuse, R17 ;  /* 0x00000011260d7220 */ /* 0x040fe20000400000 */
[C---:B------:R-:W-:Y:S01]  /*6200*/  FMUL R16, R38.reuse, R20 ;  /* 0x0000001426107220 */ /* 0x040fe20000400000 */
[C---:B------:R-:W-:Y:S01]  /*6210*/  FMUL R17, R38.reuse, R21 ;  /* 0x0000001526117220 */ /* 0x040fe20000400000 */
[C---:B------:R-:W-:Y:S01]  /*6220*/  FMUL R20, R38.reuse, R24 ;  /* 0x0000001826147220 */ /* 0x040fe20000400000 */
[C---:B------:R-:W-:Y:S01]  /*6230*/  FMUL R21, R38.reuse, R25 ;  /* 0x0000001926157220 */ /* 0x040fe20000400000 */
[----:B------:R-:W-:Y:S02]  /*6240*/  HADD2.F32 R68, -RZ, R65.H1_H1 ;  /* 0x30000041ff447230 */ /* 0x000fe40000004100 */
[C---:B------:R-:W-:Y:S01]  /*6250*/  FMUL R24, R38.reuse, R28 ;  /* 0x0000001c26187220 */ /* 0x040fe20000400000 */
[C---:B------:R-:W-:Y:S01]  /*6260*/  FMUL R25, R38.reuse, R29 ;  /* 0x0000001d26197220 */ /* 0x040fe20000400000 */
[C---:B------:R-:W-:Y:S01]  /*6270*/  FMUL R28, R38.reuse, R32 ;  /* 0x00000020261c7220 */ /* 0x040fe20000400000 */
[C---:B------:R-:W-:Y:S01]  /*6280*/  FMUL R29, R38.reuse, R33 ;  /* 0x00000021261d7220 */ /* 0x040fe20000400000 */
[C---:B--2---:R-:W-:Y:S01]  /*6290*/  FMUL R3, R38.reuse, R6 ;  /* 0x0000000626037220 */ /* 0x044fe20000400000 */
[C---:B------:R-:W-:Y:S01]  /*62a0*/  FMUL R7, R38.reuse, R7 ;  /* 0x0000000726077220 */ /* 0x040fe20000400000 */
[C---:B------:R-:W-:Y:S01]  /*62b0*/  FMUL R6, R38.reuse, R10 ;  /* 0x0000000a26067220 */ /* 0x040fe20000400000 */
[C---:B------:R-:W-:Y:S01]  /*62c0*/  FMUL R11, R38.reuse, R11 ;  /* 0x0000000b260b7220 */ /* 0x040fe20000400000 */
[C---:B------:R-:W-:Y:S01]  /*62d0*/  FFMA R3, R41.reuse, R44, R3 ;  /* 0x0000002c29037223 */ /* 0x040fe20000000003 */
[C---:B------:R-:W-:Y:S01]  /*62e0*/  FFMA R7, R41.reuse, R46, R7 ;  /* 0x0000002e29077223 */ /* 0x040fe20000000007 */
[C---:B------:R-:W-:Y:S01]  /*62f0*/  FFMA R4, R41.reuse, R43, R4 ;  /* 0x0000002b29047223 */ /* 0x040fe20000000004 */
[----:B------:R-:W-:Y:S01]  /*6300*/  F2FP.F16.E5M2.UNPACK_B R40, R79 ;  /* 0x0000004fff28723e */ /* 0x000fe200020004ff */
[C---:B------:R-:W-:Y:S01]  /*6310*/  FFMA R5, R41.reuse, R48, R5 ;  /* 0x0000003029057223 */ /* 0x040fe20000000005 */
[C---:B------:R-:W-:Y:S01]  /*6320*/  FFMA R6, R41.reuse, R45, R6 ;  /* 0x0000002d29067223 */ /* 0x040fe20000000006 */
[----:B------:R-:W-:Y:S01]  /*6330*/  F2FP.F16.E5M2.UNPACK_B R42, R79.H1 ;  /* 0x0000004fff2a723e */ /* 0x000fe200030004ff */
[C---:B------:R-:W-:Y:S01]  /*6340*/  FFMA R11, R41.reuse, R50, R11 ;  /* 0x00000032290b7223 */ /* 0x040fe2000000000b */
[----:B------:R-:W-:Y:S01]  /*6350*/  FFMA R8, R41, R47, R8 ;  /* 0x0000002f29087223 */ /* 0x000fe20000000008 */
[----:B------:R-:W-:Y:S01]  /*6360*/  F2FP.SATFINITE.E5M2.F32.PACK_AB_MERGE_C R97, R7, R3, RZ ;  /* 0x000000030761723e */ /* 0x000fe200048060ff */
[C---:B------:R-:W-:Y:S01]  /*6370*/  FFMA R9, R41.reuse, R52, R9 ;  /* 0x0000003429097223 */ /* 0x040fe20000000009 */
[----:B------:R-:W-:Y:S01]  /*6380*/  FMUL R10, R38, R14 ;  /* 0x0000000e260a7220 */ /* 0x000fe20000400000 */
[----:B------:R-:W-:Y:S01]  /*6390*/  LEA R109, R90, UR44, 0x3 ;  /* 0x0000002c5a6d7c11 */ /* 0x000fe2000f8e18ff */
[----:B------:R-:W-:Y:S01]  /*63a0*/  FMUL R15, R38, R15 ;  /* 0x0000000f260f7220 */ /* 0x000fe20000400000 */
[--C-:B------:R-:W-:Y:S01]  /*63b0*/  HADD2.F32 R53, -RZ, R55.reuse.H0_H0 ;  /* 0x20000037ff357230 */ /* 0x100fe20000004100 */
[----:B------:R-:W-:Y:S01]  /*63c0*/  F2FP.SATFINITE.E5M2.F32.PACK_AB_MERGE_C R96, R2, R0, R97 ;  /* 0x000000000260723e */ /* 0x000fe20004806061 */
[----:B------:R-:W-:Y:S01]  /*63d0*/  FFMA R10, R41, R49, R10 ;  /* 0x00000031290a7223 */ /* 0x000fe2000000000a */
[----:B------:R-:W-:Y:S01]  /*63e0*/  F2FP.SATFINITE.E5M2.F32.PACK_AB_MERGE_C R97, R11, R6, RZ ;  /* 0x000000060b61723e */ /* 0x000fe200048060ff */
[C---:B------:R-:W-:Y:S01]  /*63f0*/  FFMA R15, R41.reuse, R54, R15 ;  /* 0x00000036290f7223 */ /* 0x040fe2000000000f */
[C---:B------:R-:W-:Y:S01]  /*6400*/  FFMA R12, R41.reuse, R51, R12 ;  /* 0x00000033290c7223 */ /* 0x040fe2000000000c */
[----:B------:R-:W-:Y:S01]  /*6410*/  FFMA R13, R41, R56, R13 ;  /* 0x00000038290d7223 */ /* 0x000fe2000000000d */
[----:B------:R-:W-:Y:S01]  /*6420*/  F2FP.SATFINITE.E5M2.F32.PACK_AB_MERGE_C R97, R5, R4, R97 ;  /* 0x000000040561723e */ /* 0x000fe20004806061 */
[----:B------:R-:W-:Y:S01]  /*6430*/  HADD2.F32 R58, -RZ, R55.H1_H1 ;  /* 0x30000037ff3a7230 */ /* 0x000fe20000004100 */
[----:B------:R-:W-:Y:S01]  /*6440*/  F2FP.SATFINITE.E5M2.F32.PACK_AB_MERGE_C R98, R15, R10, RZ ;  /* 0x0000000a0f62723e */ /* 0x000fe200048060ff */
[----:B------:R-:W-:Y:S02]  /*6450*/  HADD2.F32 R55, -RZ, R57.H0_H0 ;  /* 0x20000039ff377230 */ /* 0x000fe40000004100 */
[C---:B------:R-:W-:Y:S01]  /*6460*/  FMUL R14, R38.reuse, R18 ;  /* 0x00000012260e7220 */ /* 0x040fe20000400000 */
[C---:B------:R-:W-:Y:S01]  /*6470*/  FMUL R19, R38.reuse, R19 ;  /* 0x0000001326137220 */ /* 0x040fe20000400000 */
[--C-:B------:R-:W-:Y:S02]  /*6480*/  HADD2.F32 R57, -RZ, R59.reuse.H0_H0 ;  /* 0x2000003bff397230 */ /* 0x100fe40000004100 */
[C---:B------:R-:W-:Y:S01]  /*6490*/  FMUL R18, R38.reuse, R22 ;  /* 0x0000001626127220 */ /* 0x040fe20000400000 */
[C---:B------:R-:W-:Y:S01]  /*64a0*/  FFMA R14, R41.reuse, R53, R14 ;  /* 0x00000035290e7223 */ /* 0x040fe2000000000e */
[----:B------:R-:W-:Y:S02]  /*64b0*/  HADD2.F32 R62, -RZ, R59.H1_H1 ;  /* 0x3000003bff3e7230 */ /* 0x000fe40000004100 */
[C---:B------:R-:W-:Y:S01]  /*64c0*/  FFMA R19, R41.reuse, R58, R19 ;  /* 0x0000003a29137223 */ /* 0x040fe20000000013 */
[----:B------:R-:W-:Y:S02]  /*64d0*/  HADD2.F32 R59, -RZ, R61.H0_H0 ;  /* 0x2000003dff3b7230 */ /* 0x000fe40000004100 */
[C---:B------:R-:W-:Y:S01]  /*64e0*/  FMUL R23, R38.reuse, R23 ;  /* 0x0000001726177220 */ /* 0x040fe20000400000 */
[C---:B------:R-:W-:Y:S01]  /*64f0*/  FFMA R16, R41.reuse, R55, R16 ;  /* 0x0000003729107223 */ /* 0x040fe20000000010 */
[C---:B------:R-:W-:Y:S01]  /*6500*/  FFMA R17, R41.reuse, R60, R17 ;  /* 0x0000003c29117223 */ /* 0x040fe20000000011 */
[--C-:B------:R-:W-:Y:S02]  /*6510*/  HADD2.F32 R61, -RZ, R63.reuse.H0_H0 ;  /* 0x2000003fff3d7230 */ /* 0x100fe40000004100 */
[C---:B------:R-:W-:Y:S01]  /*6520*/  FFMA R18, R41.reuse, R57, R18 ;  /* 0x0000003929127223 */ /* 0x040fe20000000012 */
[----:B------:R-:W-:Y:S02]  /*6530*/  HADD2.F32 R66, -RZ, R63.H1_H1 ;  /* 0x3000003fff427230 */ /* 0x000fe40000004100 */
[C---:B------:R-:W-:Y:S01]  /*6540*/  FMUL R22, R38.reuse, R26 ;  /* 0x0000001a26167220 */ /* 0x040fe20000400000 */
[----:B------:R-:W-:Y:S02]  /*6550*/  HADD2.F32 R63, -RZ, R65.H0_H0 ;  /* 0x20000041ff3f7230 */ /* 0x000fe40000004100 */
[C---:B------:R-:W-:Y:S01]  /*6560*/  FFMA R23, R41.reuse, R62, R23 ;  /* 0x0000003e29177223 */ /* 0x040fe20000000017 */
[C---:B------:R-:W-:Y:S01]  /*6570*/  FMUL R27, R38.reuse, R27 ;  /* 0x0000001b261b7220 */ /* 0x040fe20000400000 */
[C---:B------:R-:W-:Y:S01]  /*6580*/  FFMA R20, R41.reuse, R59, R20 ;  /* 0x0000003b29147223 */ /* 0x040fe20000000014 */
[C---:B------:R-:W-:Y:S01]  /*6590*/  FFMA R21, R41.reuse, R64, R21 ;  /* 0x0000004029157223 */ /* 0x040fe20000000015 */
[--C-:B------:R-:W-:Y:S02]  /*65a0*/  HADD2.F32 R65, -RZ, R67.reuse.H0_H0 ;  /* 0x20000043ff417230 */ /* 0x100fe40000004100 */
[C---:B------:R-:W-:Y:S01]  /*65b0*/  FFMA R22, R41.reuse, R61, R22 ;  /* 0x0000003d29167223 */ /* 0x040fe20000000016 */
[----:B------:R-:W-:Y:S02]  /*65c0*/  HADD2.F32 R70, -RZ, R67.H1_H1 ;  /* 0x30000043ff467230 */ /* 0x000fe40000004100 */
[C---:B------:R-:W-:Y:S01]  /*65d0*/  FMUL R26, R38.reuse, R30 ;  /* 0x0000001e261a7220 */ /* 0x040fe20000400000 */
[--C-:B------:R-:W-:Y:S02]  /*65e0*/  HADD2.F32 R67, -RZ, R40.reuse.H0_H0 ;  /* 0x20000028ff437230 */ /* 0x100fe40000004100 */
[C---:B------:R-:W-:Y:S01]  /*65f0*/  FFMA R27, R41.reuse, R66, R27 ;  /* 0x00000042291b7223 */ /* 0x040fe2000000001b */
[C---:B------:R-:W-:Y:S01]  /*6600*/  FMUL R31, R38.reuse, R31 ;  /* 0x0000001f261f7220 */ /* 0x040fe20000400000 */
[C---:B------:R-:W-:Y:S01]  /*6610*/  FFMA R24, R41.reuse, R63, R24 ;  /* 0x0000003f29187223 */ /* 0x040fe20000000018 */
[----:B------:R-:W-:Y:S02]  /*6620*/  HADD2.F32 R40, -RZ, R40.H1_H1 ;  /* 0x30000028ff287230 */ /* 0x000fe40000004100 */
[C---:B------:R-:W-:Y:S01]  /*6630*/  FFMA R25, R41.reuse, R68, R25 ;  /* 0x0000004429197223 */ /* 0x040fe20000000019 */
[--C-:B------:R-:W-:Y:S02]  /*6640*/  HADD2.F32 R69, -RZ, R42.reuse.H0_H0 ;  /* 0x2000002aff457230 */ /* 0x100fe40000004100 */
[C---:B------:R-:W-:Y:S01]  /*6650*/  FFMA R26, R41.reuse, R65, R26 ;  /* 0x00000041291a7223 */ /* 0x040fe2000000001a */
[----:B------:R-:W-:Y:S02]  /*6660*/  HADD2.F32 R42, -RZ, R42.H1_H1 ;  /* 0x3000002aff2a7230 */ /* 0x000fe40000004100 */
[C---:B------:R-:W-:Y:S01]  /*6670*/  FMUL R30, R38.reuse, R34 ;  /* 0x00000022261e7220 */ /* 0x040fe20000400000 */
[----:B------:R-:W-:Y:S01]  /*6680*/  FFMA R31, R41, R70, R31 ;  /* 0x00000046291f7223 */ /* 0x000fe2000000001f */
[----:B------:R-:W-:Y:S01]  /*6690*/  FMUL R35, R38, R35 ;  /* 0x0000002326237220 */ /* 0x000fe20000400000 */
[----:B------:R-:W-:Y:S01]  /*66a0*/  F2FP.SATFINITE.E5M2.F32.PACK_AB_MERGE_C R99, R19, R14, RZ ;  /* 0x0000000e1363723e */ /* 0x000fe200048060ff */
[C---:B------:R-:W-:Y:S01]  /*66b0*/  FFMA R28, R41.reuse, R67, R28 ;  /* 0x00000043291c7223 */ /* 0x040fe2000000001c */
[C---:B------:R-:W-:Y:S01]  /*66c0*/  FFMA R29, R41.reuse, R40, R29 ;  /* 0x00000028291d7223 */ /* 0x040fe2000000001d */
[C---:B------:R-:W-:Y:S01]  /*66d0*/  FFMA R30, R41.reuse, R69, R30 ;  /* 0x00000045291e7223 */ /* 0x040fe2000000001e */
[----:B------:R-:W-:Y:S01]  /*66e0*/  FFMA R35, R41, R42, R35 ;  /* 0x0000002a29237223 */ /* 0x000fe20000000023 */
[----:B------:R-:W-:Y:S02]  /*66f0*/  F2FP.SATFINITE.E5M2.F32.PACK_AB_MERGE_C R98, R9, R8, R98 ;  /* 0x000000080962723e */ /* 0x000fe40004806062 */
[----:B------:R-:W-:Y:S02]  /*6700*/  F2FP.SATFINITE.E5M2.F32.PACK_AB_MERGE_C R99, R13, R12, R99 ;  /* 0x0000000c0d63723e */ /* 0x000fe40004806063 */
[----:B------:R-:W-:Y:S02]  /*6710*/  F2FP.SATFINITE.E5M2.F32.PACK_AB_MERGE_C R104, R23, R18, RZ ;  /* 0x000000121768723e */ /* 0x000fe400048060ff */
[----:B------:R-:W-:Y:S01]  /*6720*/  F2FP.SATFINITE.E5M2.F32.PACK_AB_MERGE_C R105, R27, R22, RZ ;  /* 0x000000161b69723e */ /* 0x000fe200048060ff */
[----:B------:R1:W-:Y:S01]  /*6730*/  STS.128 [R71+UR44+0x2200], R96 ;  /* 0x0022006047007988 */ /* 0x0003e20008000c2c */
[----:B------:R-:W-:Y:S02]  /*6740*/  F2FP.SATFINITE.E5M2.F32.PACK_AB_MERGE_C R110, R31, R26, RZ ;  /* 0x0000001a1f6e723e */ /* 0x000fe400048060ff */
[----:B------:R-:W-:Y:S02]  /*6750*/  F2FP.SATFINITE.E5M2.F32.PACK_AB_MERGE_C R111, R35, R30, RZ ;  /* 0x0000001e236f723e */ /* 0x000fe400048060ff */
[----:B------:R-:W-:Y:S02]  /*6760*/  F2FP.SATFINITE.E5M2.F32.PACK_AB_MERGE_C R104, R17, R16, R104 ;  /* 0x000000101168723e */ /* 0x000fe40004806068 */
[----:B------:R-:W-:Y:S02]  /*6770*/  F2FP.SATFINITE.E5M2.F32.PACK_AB_MERGE_C R105, R21, R20, R105 ;  /* 0x000000141569723e */ /* 0x000fe40004806069 */
[----:B------:R-:W-:Y:S02]  /*6780*/  F2FP.SATFINITE.E5M2.F32.PACK_AB_MERGE_C R106, R25, R24, R110 ;  /* 0x00000018196a723e */ /* 0x000fe4000480606e */
[----:B------:R-:W-:Y:S02]  /*6790*/  F2FP.SATFINITE.E5M2.F32.PACK_AB_MERGE_C R107, R29, R28, R111 ;  /* 0x0000001c1d6b723e */ /* 0x000fe4000480606f */
[----:B------:R-:W-:Y:S03]  /*67a0*/  @P6 SHF.L.U32 R110, R89, 0x1f, RZ ;  /* 0x0000001f596e6819 */ /* 0x000fe600000006ff */
[----:B------:R1:W-:Y:S01]  /*67b0*/  STS.128 [R101+0x2210], R104 ;  /* 0x0022106865007388 */ /* 0x0003e20000000c00 */
[----:B------:R-:W-:Y:S01]  /*67c0*/  @!PT LDS RZ, [RZ] ;  /* 0x00000000fffff984 */ /* 0x000fe20000000800 */
[----:B------:R-:W-:Y:S01]  /*67d0*/  @!PT LDS RZ, [RZ] ;  /* 0x00000000fffff984 */ /* 0x000fe20000000800 */
[----:B------:R-:W-:Y:S01]  /*67e0*/  @!PT LDS RZ, [RZ] ;  /* 0x00000000fffff984 */ /* 0x000fe20000000800 */
[----:B------:R-:W-:Y:S01]  /*67f0*/  @!PT LDS RZ, [RZ] ;  /* 0x00000000fffff984 */ /* 0x000fe20000000800 */
[----:B------:R2:W-:Y:S07]  /*6800*/  MEMBAR.ALL.CTA ;  /* 0x0000000000007992 */ /* 0x0005ee0000008000 */
[----:B--2---:R-:W2:Y:S02]  /*6810*/  FENCE.VIEW.ASYNC.S ;  /* 0x00000000000073c6 */ /* 0x004ea40000000000 */
[----:B--2---:R-:W-:Y:S06]  /*6820*/  BAR.SYNC.DEFER_BLOCKING 0x1, 0x80 ;  /* 0x0042000000007b1d */ /* 0x004fec0000010000 */
[----:B------:R-:W-:Y:S05]  /*6830*/  @P0 BRA `(.L_x_101) ;  /* 0x0000000000280947 */ /* 0x000fea0003800000 */
[----:B------:R-:W2:Y:S01]  /*6840*/  LDCU.64 UR6, c[0x0][0x348] ;  /* 0x00006900ff0677ac */ /* 0x000ea20008000a00 */
[----:B------:R-:W-:Y:S01]  /*6850*/  UIADD3 UR4, UPT, UPT, UR44, 0x2200, URZ ;  /* 0x000022002c047890 */ /* 0x000fe2000fffe0ff */
[----:B------:R-:W-:Y:S05]  /*6860*/  UMOV UR51, UR36 ;  /* 0x0000002400337c82 */ /* 0x000fea0008000000 */
[----:B------:R-:W-:Y:S04]  /*6870*/  MOV R94, UR4 ;  /* 0x00000004005e7c02 */ /* 0x000fe80008000f00 */
[----:B------:R-:W-:Y:S01]  /*6880*/  R2UR UR48, R94 ;  /* 0x000000005e3072ca */ /* 0x000fe200000e0000 */
[----:B--2---:R-:W-:Y:S04]  /*6890*/  UIADD3 UR4, UP0, UPT, UR6, 0x680, URZ ;  /* 0x0000068006047890 */ /* 0x004fe8000ff1e0ff */
[----:B------:R-:W-:Y:S09]  /*68a0*/  UIADD3.X UR5, UPT, UPT, URZ, UR7, URZ, UP0, !UPT ;  /* 0x00000007ff057290 */ /* 0x000ff200087fe4ff */
[----:B------:R2:W-:Y:S01]  /*68b0*/  UTMASTG.3D [UR48], [UR4] ;  /* 0x00000030040073b5 */ /* 0x0005e20008010000 */
[----:B------:R0:W-:Y:S01]  /*68c0*/  UTMACMDFLUSH ;  /* 0x00000000000079b7 */ /* 0x0001e20000000000 */
[----:B--2---:R-:W-:Y:S04]  /*68d0*/  DEPBAR.LE SB0, 0x1 ;  /* 0x000080400000791a */ /* 0x004fe80000000000 */
.L_x_101:
[----:B------:R-:W-:Y:S05]  /*68e0*/  BSYNC.RECONVERGENT B0 ;  /* 0x0000000000007941 */ /* 0x000fea0003800200 */
.L_x_100:
[----:B------:R-:W-:Y:S06]  /*68f0*/  BAR.SYNC.DEFER_BLOCKING 0x1, 0x80 ;  /* 0x0042000000007b1d */ /* 0x000fec0000010000 */
[----:B------:R-:W2:Y:S01]  /*6900*/  @P6 SYNCS.PHASECHK.TRANS64.TRYWAIT P0, [R109+URZ+0x30], R110 ;  /* 0x0000306e6d0065a7 */ /* 0x000ea200080011ff */
[----:B------:R-:W-:Y:S01]  /*6910*/  BSSY B1, `(.L_x_102) ;  /* 0x0000020000017945 */ /* 0x000fe20003800000 */
[----:B--2---:R-:W-:Y:S03]  /*6920*/  @P6 SEL R102, RZ, 0x1, !P0 ;  /* 0x00000001ff666807 */ /* 0x004fe60004000000 */
[----:B------:R-:W-:Y:S05]  /*6930*/  @!P6 BRA `(.L_x_103) ;  /* 0x000000000074e947 */ /* 0x000fea0003800000 */
[----:B------:R-:W-:Y:S01]  /*6940*/  ISETP.NE.AND P1, PT, R103, RZ, PT ;  /* 0x000000ff6700720c */ /* 0x000fe20003f25270 */
[----:B------:R-:W2:Y:S01]  /*6950*/  S2R R0, SR_CgaCtaId ;  /* 0x0000000000007919 */ /* 0x000ea20000008800 */
[----:B------:R-:W-:Y:S01]  /*6960*/  ISETP.NE.AND P0, PT, R102, RZ, PT ;  /* 0x000000ff6600720c */ /* 0x000fe20003f05270 */
[----:B------:R-:W-:Y:S10]  /*6970*/  BSSY B0, `(.L_x_104) ;  /* 0x0000008000007945 */ /* 0x000ff40003800000 */
[----:B------:R-:W-:Y:S05]  /*6980*/  @P1 IMAD R2, R90, 0x1000, R71 ;  /* 0x000010005a021824 */ /* 0x000fea00078e0247 */
[----:B------:R-:W-:Y:S05]  /*6990*/  @P1 IADD3 R3, PT, PT, R2, UR44, RZ ;  /* 0x0000002c02031c10 */ /* 0x000fea000fffe0ff */
[----:B------:R-:W-:Y:S01]  /*69a0*/  @P1 IMAD.IADD R3, R3, 0x1, R108 ;  /* 0x0000000103031824 */ /* 0x000fe200078e026c */
[----:B------:R-:W-:Y:S06]  /*69b0*/  @P0 BRA `(.L_x_105) ;  /* 0x00000000000c0947 */ /* 0x000fec0003800000 */
[----:B------:R-:W-:Y:S04]  /*69c0*/  SHF.L.U32 R4, R89, 0x1f, RZ ;  /* 0x0000001f59047819 */ /* 0x000fe800000006ff */
[----:B------:R-:W3:Y:S02]  /*69d0*/  SYNCS.PHASECHK.TRANS64.TRYWAIT P0, [R109+URZ+0x30], R4 ;  /* 0x000030046d0075a7 */ /* 0x000ee400080011ff */
[----:B---3--:R-:W-:Y:S05]  /*69e0*/  @!P0 BRA `(.L_x_106) ;  /* 0x0000001400988947 */ /* 0x008fea0003800000 */
.L_x_105:
[----:B------:R-:W-:Y:S05]  /*69f0*/  BSYNC B0 ;  /* 0x0000000000007941 */ /* 0x000fea0003800000 */
.L_x_104:
[----:B------:R-:W-:Y:S01]  /*6a00*/  ISETP.NE.AND P0, PT, R103, RZ, PT ;  /* 0x000000ff6700720c */ /* 0x000fe20003f05270 */
[----:B---3--:R-:W-:Y:S02]  /*6a10*/  VIADD R109, R109, 0x40 ;  /* 0x000000406d6d7836 */ /* 0x008fe40000000000 */
[----:B------:R-:W-:Y:S03]  /*6a20*/  VIADD R90, R90, 0x1 ;  /* 0x000000015a5a7836 */ /* 0x000fe60000000000 */
[----:B--2---:R-:W-:Y:S07]  /*6a30*/  PRMT R0, R0, 0x654, R109 ;  /* 0x0000065400007816 */ /* 0x004fee000000006d */
[----:B------:R2:W3:Y:S04]  /*6a40*/  @P0 LDS.128 R72, [R2+UR44+0x200] ;  /* 0x0002002c02480984 */ /* 0x0004e80008000c00 */
[----:B------:R2:W4:Y:S01]  /*6a50*/  @P0 LDS.128 R76, [R3+0x210] ;  /* 0x00021000034c0984 */ /* 0x0005220000000c00 */
        /* <DEDUP_REMOVED lines=10> */
[----:B--23--:R-:W-:Y:S02]  /*6b00*/  LOP3.LUT R89, R89, R0, RZ, 0x3c, !PT ;  /* 0x0000000059597212 */ /* 0x00cfe400078e3cff */
.L_x_103:
[----:B------:R-:W-:Y:S05]  /*6b10*/  BSYNC B1 ;  /* 0x0000000000017941 */ /* 0x000fea0003800000 */
.L_x_102:
[----:B------:R-:W-:Y:S05]  /*6b20*/  VIADD R0, R39, 0x40 ;  /* 0x0000004027007836 */ /* 0x000fea0000000000 */
[----:B------:R-:W-:Y:S04]  /*6b30*/  SHF.R.U32.HI R0, RZ, 0x15, R0 ;  /* 0x00000015ff007819 */ /* 0x000fe80000011600 */
[----:B------:R-:W-:Y:S11]  /*6b40*/  LOP3.LUT P0, RZ, R0, 0x3, R85, 0x48, !PT ;  /* 0x0000000300ff7812 */ /* 0x000ff60007804855 */
[----:B------:R-:W-:Y:S02]  /*6b50*/  @!UPT UIADD3 URZ, UPT, UPT, URZ, URZ, URZ ;  /* 0x000000fffffff290 */ /* 0x000fe4000fffe0ff */
[----:B------:R-:W-:Y:S05]  /*6b60*/  @!P0 BRA `(.L_x_107) ;  /* 0x0000000000408947 */ /* 0x000fea0003800000 */
[----:B------:R-:W2:Y:S01]  /*6b70*/  LDCU.64 UR8, c[0x4][0x70] ;  /* 0x01000e00ff0877ac */ /* 0x000ea20008000a00 */
[----:B------:R-:W-:Y:S01]  /*6b80*/  MOV R3, 0x0 ;  /* 0x0000000000037802 */ /* 0x000fe20000000f00 */
[----:B------:R-:W-:Y:S02]  /*6b90*/  HFMA2 R12, -RZ, RZ, 0, 5.9604644775390625e-08 ;  /* 0x00000001ff0c7431 */ /* 0x000fe400000001ff */
[----:B------:R-:W-:Y:S02]  /*6ba0*/  IMAD.MOV.U32 R8, RZ, RZ, 0x192 ;  /* 0x00000192ff087424 */ /* 0x000fe400078e00ff */
[----:B------:R-:W-:Y:S01]  /*6bb0*/  IMAD.MOV.U32 R13, RZ, RZ, RZ ;  /* 0x000000ffff0d7224 */ /* 0x000fe200078e00ff */
[----:B------:R-:W3:Y:S01]  /*6bc0*/  LDCU.64 UR6, c[0x4][0x78] ;  /* 0x01000f00ff0677ac */ /* 0x000ee20008000a00 */
[----:B------:R-:W1:Y:S01]  /*6bd0*/  LDC.64 R2, c[0x4][R3] ;  /* 0x0100000003027b82 */ /* 0x000e620000000a00 */
[----:B------:R-:W5:Y:S01]  /*6be0*/  LDCU.64 UR4, c[0x4][0x10] ;  /* 0x01000200ff0477ac */ /* 0x000f620008000a00 */
[----:B--2---:R-:W-:Y:S01]  /*6bf0*/  MOV R5, UR9 ;  /* 0x0000000900057c02 */ /* 0x004fe20008000f00 */
[----:B------:R-:W-:Y:S01]  /*6c00*/  IMAD.U32 R4, RZ, RZ, UR8 ;  /* 0x00000008ff047e24 */ /* 0x000fe2000f8e00ff */
[----:B---3--:R-:W-:Y:S01]  /*6c10*/  MOV R7, UR7 ;  /* 0x0000000700077c02 */ /* 0x008fe20008000f00 */
[----:B------:R-:W-:Y:S01]  /*6c20*/  IMAD.U32 R6, RZ, RZ, UR6 ;  /* 0x00000006ff067e24 */ /* 0x000fe2000f8e00ff */
[----:B-----5:R-:W-:Y:S01]  /*6c30*/  MOV R11, UR5 ;  /* 0x00000005000b7c02 */ /* 0x020fe20008000f00 */
[----:B------:R-:W-:Y:S02]  /*6c40*/  IMAD.U32 R10, RZ, RZ, UR4 ;  /* 0x00000004ff0a7e24 */ /* 0x000fe4000f8e00ff */
[----:B------:R-:W-:Y:S07]  /*6c50*/  LEPC R20, `(.L_x_107) ;  /* 0x000000001014794e */ /* 0x000fee0000000000 */
[----:B-1--4-:R-:W-:Y:S05]  /*6c60*/  CALL.ABS.NOINC R2 ;  /* 0x0000000002007343 */ /* 0x012fea0003c00000 */
.L_x_107:
[----:B------:R-:W-:Y:S01]  /*6c70*/  ISETP.NE.AND P0, PT, R95, RZ, PT ;  /* 0x000000ff5f00720c */ /* 0x000fe20003f05270 */
[----:B------:R-:W-:Y:S05]  /*6c80*/  WARPSYNC.ALL ;  /* 0x0000000000007948 */ /* 0x000fea0003800000 */
[----:B------:R-:W-:Y:S01]  /*6c90*/  R2UR UR4, R39 ;  /* 0x00000000270472ca */ /* 0x000fe200000e0000 */
[----:B------:R-:W2:Y:S01]  /*6ca0*/  S2UR UR6, SR_CgaCtaId ;  /* 0x00000000000679c3 */ /* 0x000ea20000008800 */
[-C--:B------:R-:W-:Y:S01]  /*6cb0*/  F2FP.F16.E5M2.UNPACK_B R42, R72.reuse ;  /* 0x00000048ff2a723e */ /* 0x080fe200020004ff */
[----:B------:R-:W-:Y:S01]  /*6cc0*/  BSSY.RECONVERGENT B0, `(.L_x_108) ;  /* 0x000009c000007945 */ /* 0x000fe20003800200 */
[----:B------:R-:W-:Y:S02]  /*6cd0*/  F2FP.F16.E5M2.UNPACK_B R72, R72.H1 ;  /* 0x00000048ff48723e */ /* 0x000fe400030004ff */
[-C--:B------:R-:W-:Y:S01]  /*6ce0*/  F2FP.F16.E5M2.UNPACK_B R46, R73.reuse ;  /* 0x00000049ff2e723e */ /* 0x080fe200020004ff */
[--C-:B------:R-:W-:Y:S01]  /*6cf0*/  HADD2.F32 R40, -RZ, R42.reuse.H0_H0 ;  /* 0x2000002aff287230 */ /* 0x100fe20000004100 */
[----:B------:R-:W-:Y:S01]  /*6d00*/  F2FP.F16.E5M2.UNPACK_B R73, R73.H1 ;  /* 0x00000049ff49723e */ /* 0x000fe200030004ff */
[----:B------:R-:W-:Y:S01]  /*6d10*/  HADD2.F32 R42, -RZ, R42.H1_H1 ;  /* 0x3000002aff2a7230 */ /* 0x000fe20000004100 */
[-C--:B------:R-:W-:Y:S01]  /*6d20*/  F2FP.F16.E5M2.UNPACK_B R50, R74.reuse ;  /* 0x0000004aff32723e */ /* 0x080fe200020004ff */
[----:B------:R-:W-:Y:S01]  /*6d30*/  HADD2.F32 R43, -RZ, R72.H0_H0 ;  /* 0x20000048ff2b7230 */ /* 0x000fe20000004100 */
[----:B------:R-:W-:Y:S01]  /*6d40*/  F2FP.F16.E5M2.UNPACK_B R74, R74.H1 ;  /* 0x0000004aff4a723e */ /* 0x000fe200030004ff */
[----:B------:R-:W-:Y:S01]  /*6d50*/  LDTM.16dp32bit_t0_t15.x32 R4, tmem[UR4+0x40] ;  /* 0x00004004000479ee */ /* 0x000fe20008a80000 */
[----:B------:R-:W3:Y:S01]  /*6d60*/  LDTM.16dp32bit_t16_t31.x32 R4, tmem[UR4+0x60] ;  /* 0x00006004000479ee */ /* 0x000ee20008aa0000 */
[----:B------:R-:W-:Y:S01]  /*6d70*/  NOP ;  /* 0x0000000000007918 */ /* 0x000fe20000000000 */
[--C-:B------:R-:W-:Y:S01]  /*6d80*/  HADD2.F32 R45, -RZ, R46.reuse.H0_H0 ;  /* 0x2000002eff2d7230 */ /* 0x100fe20000004100 */
[----:B------:R-:W-:Y:S01]  /*6d90*/  R2UR UR5, R100 ;  /* 0x00000000640572ca */ /* 0x000fe200000e0000 */
[----:B------:R-:W-:Y:S01]  /*6da0*/  HADD2.F32 R46, -RZ, R46.H1_H1 ;  /* 0x3000002eff2e7230 */ /* 0x000fe20000004100 */
[----:B------:R-:W-:Y:S01]  /*6db0*/  F2FP.F16.E5M2.UNPACK_B R54, R75 ;  /* 0x0000004bff36723e */ /* 0x000fe200020004ff */
[--C-:B------:R-:W-:Y:S01]  /*6dc0*/  HADD2.F32 R49, -RZ, R50.reuse.H0_H0 ;  /* 0x20000032ff317230 */ /* 0x100fe20000004100 */
[----:B----4-:R-:W-:Y:S01]  /*6dd0*/  F2FP.F16.E5M2.UNPACK_B R58, R76 ;  /* 0x0000004cff3a723e */ /* 0x010fe200020004ff */
[----:B------:R-:W-:Y:S01]  /*6de0*/  HADD2.F32 R50, -RZ, R50.H1_H1 ;  /* 0x30000032ff327230 */ /* 0x000fe20000004100 */
[----:B------:R-:W-:Y:S01]  /*6df0*/  F2FP.F16.E5M2.UNPACK_B R62, R77 ;  /* 0x0000004dff3e723e */ /* 0x000fe200020004ff */
[--C-:B------:R-:W-:Y:S01]  /*6e00*/  HADD2.F32 R53, -RZ, R54.reuse.H0_H0 ;  /* 0x20000036ff357230 */ /* 0x100fe20000004100 */
[----:B------:R-:W-:Y:S01]  /*6e10*/  F2FP.F16.E5M2.UNPACK_B R66, R78 ;  /* 0x0000004eff42723e */ /* 0x000fe200020004ff */
[----:B------:R-:W-:Y:S01]  /*6e20*/  HADD2.F32 R54, -RZ, R54.H1_H1 ;  /* 0x30000036ff367230 */ /* 0x000fe20000004100 */
[----:B------:R-:W-:Y:S01]  /*6e30*/  F2FP.F16.E5M2.UNPACK_B R69, R79 ;  /* 0x0000004fff45723e */ /* 0x000fe200020004ff */
[--C-:B------:R-:W-:Y:S01]  /*6e40*/  HADD2.F32 R57, -RZ, R58.reuse.H0_H0 ;  /* 0x2000003aff397230 */ /* 0x100fe20000004100 */
[----:B------:R-:W-:Y:S01]  /*6e50*/  F2FP.F16.E5M2.UNPACK_B R75, R75.H1 ;  /* 0x0000004bff4b723e */ /* 0x000fe200030004ff */
[----:B------:R-:W-:Y:S01]  /*6e60*/  UIADD3 UR4, UPT, UPT, UR5, 0xa0, URZ ;  /* 0x000000a005047890 */ /* 0x000fe2000fffe0ff */
[----:B------:R-:W-:Y:S01]  /*6e70*/  HADD2.F32 R59, -RZ, R58.H1_H1 ;  /* 0x3000003aff3b7230 */ /* 0x000fe20000004100 */
[----:B------:R-:W-:Y:S01]  /*6e80*/  F2FP.F16.E5M2.UNPACK_B R76, R76.H1 ;  /* 0x0000004cff4c723e */ /* 0x000fe200030004ff */
[--C-:B------:R-:W-:Y:S01]  /*6e90*/  HADD2.F32 R61, -RZ, R62.reuse.H0_H0 ;  /* 0x2000003eff3d7230 */ /* 0x100fe20000004100 */
[----:B------:R-:W-:Y:S01]  /*6ea0*/  F2FP.F16.E5M2.UNPACK_B R77, R77.H1 ;  /* 0x0000004dff4d723e */ /* 0x000fe200030004ff */
[----:B------:R-:W-:Y:S01]  /*6eb0*/  HADD2.F32 R62, -RZ, R62.H1_H1 ;  /* 0x3000003eff3e7230 */ /* 0x000fe20000004100 */
[----:B------:R-:W-:Y:S01]  /*6ec0*/  F2FP.F16.E5M2.UNPACK_B R78, R78.H1 ;  /* 0x0000004eff4e723e */ /* 0x000fe200030004ff */
[--C-:B------:R-:W-:Y:S01]  /*6ed0*/  HADD2.F32 R65, -RZ, R66.reuse.H0_H0 ;  /* 0x20000042ff417230 */ /* 0x100fe20000004100 */
[----:B--2---:R-:W-:Y:S01]  /*6ee0*/  UPRMT UR4, UR6, 0x654, UR4 ;  /* 0x0000065406047896 */ /* 0x004fe20008000004 */
        /* <DEDUP_REMOVED lines=8> */
[----:B------:R-:W-:Y:S01]  /*6f70*/  SYNCS.ARRIVE.TRANS64.RED.A1T0 RZ, [UR4], RZ ;  /* 0x000000ffffff79a7 */ /* 0x000fe20008100404 */
        /* <DEDUP_REMOVED lines=15> */
[--C-:B------:R-:W-:Y:S02]  /*7070*/  HADD2.F32 R47, -RZ, R73.reuse.H0_H0 ;  /* 0x20000049ff2f7230 */ /* 0x100fe40000004100 */
[C---:B------:R-:W-:Y:S01]  /*7080*/  FMUL R10, R38.reuse, R10 ;  /* 0x0000000a260a7220 */ /* 0x040fe20000400000 */
[C---:B------:R-:W-:Y:S01]  /*7090*/  FFMA R6, R41.reuse, R43, R6 ;  /* 0x0000002b29067223 */ /* 0x040fe20000000006 */
[----:B------:R-:W-:Y:S02]  /*70a0*/  HADD2.F32 R48, -RZ, R73.H1_H1 ;  /* 0x30000049ff307230 */ /* 0x000fe40000004100 */
[C---:B------:R-:W-:Y:S01]  /*70b0*/  FFMA R7, R41.reuse, R44, R7 ;  /* 0x0000002c29077223 */ /* 0x040fe20000000007 */
[C---:B------:R-:W-:Y:S01]  /*70c0*/  FFMA R8, R41.reuse, R45, R8 ;  /* 0x0000002d29087223 */ /* 0x040fe20000000008 */
[C---:B------:R-:W-:Y:S01]  /*70d0*/  FFMA R9, R41.reuse, R46, R9 ;  /* 0x0000002e29097223 */ /* 0x040fe20000000009 */
[----:B------:R-:W-:Y:S01]  /*70e0*/  FFMA R10, R41, R47, R10 ;  /* 0x0000002f290a7223 */ /* 0x000fe2000000000a */
[----:B------:R-:W-:Y:S01]  /*70f0*/  HADD2.F32 R43, -RZ, R69.H0_H0 ;  /* 0x20000045ff2b7230 */ /* 0x000fe20000004100 */
[----:B-1----:R-:W-:Y:S01]  /*7100*/  F2FP.SATFINITE.E5M2.F32.PACK_AB_MERGE_C R96, R7, R6, RZ ;  /* 0x000000060760723e */ /* 0x002fe200048060ff */
[C---:B------:R-:W-:Y:S01]  /*7110*/  FMUL R11, R38.reuse, R11 ;  /* 0x0000000b260b7220 */ /* 0x040fe20000400000 */
[--C-:B------:R-:W-:Y:S02]  /*7120*/  HADD2.F32 R51, -RZ, R74.reuse.H0_H0 ;  /* 0x2000004aff337230 */ /* 0x100fe40000004100 */
[C---:B------:R-:W-:Y:S01]  /*7130*/  FMUL R14, R38.reuse, R14 ;  /* 0x0000000e260e7220 */ /* 0x040fe20000400000 */
[----:B------:R-:W-:Y:S01]  /*7140*/  HADD2.F32 R52, -RZ, R74.H1_H1 ;  /* 0x3000004aff347230 */ /* 0x000fe20000004100 */
[----:B------:R-:W-:Y:S01]  /*7150*/  F2FP.SATFINITE.E5M2.F32.PACK_AB_MERGE_C R96, R5, R4, R96 ;  /* 0x000000040560723e */ /* 0x000fe20004806060 */
[C---:B------:R-:W-:Y:S01]  /*7160*/  FFMA R11, R41.reuse, R48, R11 ;  /* 0x00000030290b7223 */ /* 0x040fe2000000000b */
[C---:B------:R-:W-:Y:S01]  /*7170*/  FFMA R12, R41.reuse, R49, R12 ;  /* 0x00000031290c7223 */ /* 0x040fe2000000000c */
[C---:B------:R-:W-:Y:S01]  /*7180*/  FFMA R13, R41.reuse, R50, R13 ;  /* 0x00000032290d7223 */ /* 0x040fe2000000000d */
[----:B------:R-:W-:Y:S01]  /*7190*/  FFMA R14, R41, R51, R14 ;  /* 0x00000033290e7223 */ /* 0x000fe2000000000e */
[C---:B------:R-:W-:Y:S01]  /*71a0*/  FMUL R15, R38.reuse, R15 ;  /* 0x0000000f260f7220 */ /* 0x040fe20000400000 */
[----:B------:R-:W-:Y:S01]  /*71b0*/  F2FP.F16.E5M2.UNPACK_B R79, R79.H1 ;  /* 0x0000004fff4f723e */ /* 0x000fe200030004ff */
[--C-:B------:R-:W-:Y:S01]  /*71c0*/  HADD2.F32 R55, -RZ, R75.reuse.H0_H0 ;  /* 0x2000004bff377230 */ /* 0x100fe20000004100 */
[----:B------:R-:W-:Y:S01]  /*71d0*/  F2FP.SATFINITE.E5M2.F32.PACK_AB_MERGE_C R97, R11, R10, RZ ;  /* 0x0000000a0b61723e */ /* 0x000fe200048060ff */
[C---:B------:R-:W-:Y:S01]  /*71e0*/  FFMA R15, R41.reuse, R52, R15 ;  /* 0x00000034290f7223 */ /* 0x040fe2000000000f */
[C---:B------:R-:W-:Y:S01]  /*71f0*/  FFMA R16, R41.reuse, R53, R16 ;  /* 0x0000003529107223 */ /* 0x040fe20000000010 */
[----:B------:R-:W-:Y:S01]  /*7200*/  FFMA R17, R41, R54, R17 ;  /* 0x0000003629117223 */ /* 0x000fe20000000011 */
[----:B------:R-:W-:Y:S01]  /*7210*/  F2FP.SATFINITE.E5M2.F32.PACK_AB_MERGE_C R97, R9, R8, R97 ;  /* 0x000000080961723e */ /* 0x000fe20004806061 */
[----:B------:R-:W-:Y:S01]  /*7220*/  HADD2.F32 R56, -RZ, R75.H1_H1 ;  /* 0x3000004bff387230 */ /* 0x000fe20000004100 */
[----:B------:R-:W-:Y:S01]  /*7230*/  F2FP.SATFINITE.E5M2.F32.PACK_AB_MERGE_C R98, R15, R14, RZ ;  /* 0x0000000e0f62723e */ /* 0x000fe200048060ff */
[C---:B------:R-:W-:Y:S01]  /*7240*/  FMUL R18, R38.reuse, R18 ;  /* 0x0000001226127220 */ /* 0x040fe20000400000 */
[C---:B------:R-:W-:Y:S01]  /*7250*/  FMUL R19, R38.reuse, R19 ;  /* 0x0000001326137220 */ /* 0x040fe20000400000 */
[--C-:B------:R-:W-:Y:S02]  /*7260*/  HADD2.F32 R58, -RZ, R76.reuse.H0_H0 ;  /* 0x2000004cff3a7230 */ /* 0x100fe40000004100 */
[C---:B------:R-:W-:Y:S01]  /*7270*/  FMUL R3, R38.reuse, R22 ;  /* 0x0000001626037220 */ /* 0x040fe20000400000 */
[C---:B------:R-:W-:Y:S01]  /*7280*/  FFMA R18, R41.reuse, R55, R18 ;  /* 0x0000003729127223 */ /* 0x040fe20000000012 */
[----:B------:R-:W-:Y:S02]  /*7290*/  HADD2.F32 R60, -RZ, R76.H1_H1 ;  /* 0x3000004cff3c7230 */ /* 0x000fe40000004100 */
        /* <DEDUP_REMOVED lines=42> */
[----:B------:R-:W-:Y:S03]  /*7540*/  IADD3 R70, PT, PT, R36, 0x1, RZ ;  /* 0x0000000124467810 */ /* 0x000fe60007ffe0ff */
        /* <DEDUP_REMOVED lines=10> */
[----:B------:R-:W-:Y:S02]  /*75f0*/  UIADD3 UR9, UPT, UPT, UR49, 0x40, URZ ;  /* 0x0000004031097890 */ /* 0x000fe4000fffe0ff */
[----:B------:R-:W-:Y:S01]  /*7600*/  UIADD3 UR8, UPT, UPT, UR44, 0x3200, URZ ;  /* 0x000032002c087890 */ /* 0x000fe2000fffe0ff */
[----:B------:R-:W-:Y:S01]  /*7610*/  UMOV UR10, UR50 ;  /* 0x00000032000a7c82 */ /* 0x000fe20008000000 */
[----:B------:R-:W-:Y:S01]  /*7620*/  UMOV UR11, UR36 ;  /* 0x00000024000b7c82 */ /* 0x000fe20008000000 */
[----:B--2---:R-:W-:Y:S04]  /*7630*/  UIADD3 UR4, UP0, UPT, UR6, 0x680, URZ ;  /* 0x0000068006047890 */ /* 0x004fe8000ff1e0ff */
[----:B------:R-:W-:Y:S09]  /*7640*/  UIADD3.X UR5, UPT, UPT, URZ, UR7, URZ, UP0, !UPT ;  /* 0x00000007ff057290 */ /* 0x000ff200087fe4ff */
[----:B------:R2:W-:Y:S01]  /*7650*/  UTMASTG.3D [UR8], [UR4] ;  /* 0x00000008040073b5 */ /* 0x0005e20008010000 */
[----:B------:R0:W-:Y:S01]  /*7660*/  UTMACMDFLUSH ;  /* 0x00000000000079b7 */ /* 0x0001e20000000000 */
[----:B--2---:R-:W-:Y:S04]  /*7670*/  DEPBAR.LE SB0, 0x1 ;  /* 0x000080400000791a */ /* 0x004fe80000000000 */
.L_x_109:
[----:B------:R-:W-:Y:S05]  /*7680*/  BSYNC.RECONVERGENT B0 ;  /* 0x0000000000007941 */ /* 0x000fea0003800200 */
.L_x_108:
[----:B------:R-:W-:Y:S01]  /*7690*/  BAR.SYNC.DEFER_BLOCKING 0x1, 0x80 ;  /* 0x0042000000007b1d */ /* 0x000fe20000010000 */
[----:B------:R-:W-:Y:S01]  /*76a0*/  ISETP.NE.AND P0, PT, R87, 0x2, PT ;  /* 0x000000025700780c */ /* 0x000fe20003f05270 */
[----:B------:R-:W-:Y:S01]  /*76b0*/  UISETP.NE.AND UP0, UPT, UR45, URZ, UPT ;  /* 0x000000ff2d00728c */ /* 0x000fe2000bf05270 */
[----:B------:R-:W-:Y:S01]  /*76c0*/  ISETP.NE.AND P1, PT, R70, 0x4, PT ;  /* 0x000000044600780c */ /* 0x000fe20003f25270 */
[----:B------:R-:W-:Y:S01]  /*76d0*/  UIADD3 UR20, UPT, UPT, UR37, UR59, URZ ;  /* 0x0000003b25147290 */ /* 0x000fe2000fffe0ff */
[----:B------:R-:W-:Y:S01]  /*76e0*/  SEL R0, RZ, 0x1, P0 ;  /* 0x00000001ff007807 */ /* 0x000fe20000000000 */
[----:B------:R-:W-:Y:S01]  /*76f0*/  UIADD3 UR16, UPT, UPT, UR38, UR62, URZ ;  /* 0x0000003e26107290 */ /* 0x000fe2000fffe0ff */
[----:B------:R-:W-:Y:S02]  /*7700*/  SEL R3, RZ, 0x1, P1 ;  /* 0x00000001ff037807 */ /* 0x000fe40000800000 */
[----:B------:R-:W-:Y:S02]  /*7710*/  LOP3.LUT R91, R91, R0, RZ, 0x3c, !PT ;  /* 0x000000005b5b7212 */ /* 0x000fe400078e3cff */
[----:B------:R-:W-:Y:S02]  /*7720*/  LOP3.LUT R92, R92, R3, RZ, 0x3c, !PT ;  /* 0x000000035c5c7212 */ /* 0x000fe400078e3cff */
[----:B------:R-:W-:Y:S02]  /*7730*/  SEL R87, R87, RZ, P0 ;  /* 0x000000ff57577207 */ /* 0x000fe40000000000 */
[----:B------:R-:W-:Y:S01]  /*7740*/  SEL R36, R70, RZ, P1 ;  /* 0x000000ff46247207 */ /* 0x000fe20000800000 */
[----:B------:R-:W-:Y:S01]  /*7750*/  UMOV UR36, UR58 ;  /* 0x0000003a00247c82 */ /* 0x000fe20008000000 */
[----:B------:R-:W-:Y:S05]  /*7760*/  BRA.U UP0, `(.L_x_110) ;  /* 0xffffffd500987547 */ /* 0x000fea000b83ffff */
[----:B------:R-:W-:Y:S05]  /*7770*/  EXIT ;  /* 0x000000000000794d */ /* 0x000fea0003800000 */
.L_x_24:
[----:B--2---:R2:W3:Y:S02]  /*7780*/  SYNCS.PHASECHK.TRANS64.TRYWAIT P0, [R0+URZ+0xd0], R3 ;  /* 0x0000d003000075a7 */ /* 0x0044e400080011ff */
[----:B---3--:R-:W-:Y:S05]  /*7790*/  @!P0 NANOSLEEP.SYNCS 0x989680 ;  /* 0x009896800000895d */ /* 0x008fea0003900000 */
[----:B------:R-:W3:Y:S02]  /*77a0*/  @!P0 SYNCS.PHASECHK.TRANS64 P0, [R0+URZ+0xd0], R3 ;  /* 0x0000d003000085a7 */ /* 0x000ee400080010ff */
[----:B---3--:R-:W-:Y:S05]  /*77b0*/  @!P0 BRA `(.L_x_24) ;  /* 0xfffffffc00f08947 */ /* 0x008fea000383ffff */
[----:B------:R-:W-:Y:S05]  /*77c0*/  BRA `(.L_x_111) ;  /* 0xffffffa000207947 */ /* 0x000fea000383ffff */
.L_x_27:
[----:B--2---:R-:W-:-:S07]  /*77d0*/  MOV R0, UR33 ;  /* 0x0000002100007c02 */ /* 0x004fce0008000f00 */
.L_x_112:
[----:B--2---:R2:W3:Y:S02]  /*77e0*/  SYNCS.PHASECHK.TRANS64.TRYWAIT P0, [R0+URZ+0x18], R3 ;  /* 0x00001803000075a7 */ /* 0x0044e400080011ff */
[----:B---3--:R-:W-:Y:S05]  /*77f0*/  @!P0 NANOSLEEP.SYNCS 0x989680 ;  /* 0x009896800000895d */ /* 0x008fea0003900000 */
[----:B------:R-:W3:Y:S02]  /*7800*/  @!P0 SYNCS.PHASECHK.TRANS64 P0, [R0+URZ+0x18], R3 ;  /* 0x00001803000085a7 */ /* 0x000ee400080010ff */
[----:B---3--:R-:W-:Y:S05]  /*7810*/  @!P0 BRA `(.L_x_112) ;  /* 0xfffffffc00f08947 */ /* 0x008fea000383ffff */
[----:B------:R-:W-:Y:S05]  /*7820*/  BRA `(.L_x_26) ;  /* 0xffffffa000607947 */ /* 0x000fea000383ffff */
.L_x_34:
[----:B-1----:R-:W-:-:S07]  /*7830*/  MOV R0, UR17 ;  /* 0x0000001100007c02 */ /* 0x002fce0008000f00 */
.L_x_113:
[----:B-1----:R1:W2:Y:S02]  /*7840*/  SYNCS.PHASECHK.TRANS64.TRYWAIT P0, [R0+URZ+0x18], R3 ;  /* 0x00001803000075a7 */ /* 0x0022a400080011ff */
[----:B--2---:R-:W-:Y:S05]  /*7850*/  @!P0 NANOSLEEP.SYNCS 0x989680 ;  /* 0x009896800000895d */ /* 0x004fea0003900000 */
[----:B------:R-:W2:Y:S02]  /*7860*/  @!P0 SYNCS.PHASECHK.TRANS64 P0, [R0+URZ+0x18], R3 ;  /* 0x00001803000085a7 */ /* 0x000ea400080010ff */
[----:B--2---:R-:W-:Y:S05]  /*7870*/  @!P0 BRA `(.L_x_113) ;  /* 0xfffffffc00f08947 */ /* 0x004fea000383ffff */
[----:B------:R-:W-:Y:S05]  /*7880*/  BRA `(.L_x_33) ;  /* 0xffffffa4001c7947 */ /* 0x000fea000383ffff */
.L_x_39:
[----:B-1----:R1:W2:Y:S02]  /*7890*/  SYNCS.PHASECHK.TRANS64.TRYWAIT P0, [R3+URZ+0x60], R0 ;  /* 0x00006000030075a7 */ /* 0x0022a400080011ff */
[----:B--2---:R-:W-:Y:S05]  /*78a0*/  @!P0 NANOSLEEP.SYNCS 0x989680 ;  /* 0x009896800000895d */ /* 0x004fea0003900000 */
[----:B------:R-:W2:Y:S02]  /*78b0*/  @!P0 SYNCS.PHASECHK.TRANS64 P0, [R3+URZ+0x60], R0 ;  /* 0x00006000030085a7 */ /* 0x000ea400080010ff */
[----:B--2---:R-:W-:Y:S05]  /*78c0*/  @!P0 BRA `(.L_x_39) ;  /* 0xfffffffc00f08947 */ /* 0x004fea000383ffff */
[----:B------:R-:W-:Y:S05]  /*78d0*/  BRA `(.L_x_114) ;  /* 0xffffffa400bc7947 */ /* 0x000fea000383ffff */
.L_x_43:
[----:B-1----:R-:W-:-:S07]  /*78e0*/  MOV R0, UR4 ;  /* 0x0000000400007c02 */ /* 0x002fce0008000f00 */
.L_x_115:
[----:B-1----:R1:W2:Y:S02]  /*78f0*/  SYNCS.PHASECHK.TRANS64.TRYWAIT P0, [R0+URZ], R3 ;  /* 0x00000003000075a7 */ /* 0x0022a400080011ff */
[----:B--2---:R-:W-:Y:S05]  /*7900*/  @!P0 NANOSLEEP.SYNCS 0x989680 ;  /* 0x009896800000895d */ /* 0x004fea0003900000 */
[----:B------:R-:W2:Y:S02]  /*7910*/  @!P0 SYNCS.PHASECHK.TRANS64 P0, [R0+URZ], R3 ;  /* 0x00000003000085a7 */ /* 0x000ea400080010ff */
[----:B--2---:R-:W-:Y:S05]  /*7920*/  @!P0 BRA `(.L_x_115) ;  /* 0xfffffffc00f08947 */ /* 0x004fea000383ffff */
[----:B------:R-:W-:Y:S05]  /*7930*/  BRA `(.L_x_116) ;  /* 0xffffffac00607947 */ /* 0x000fea000383ffff */
.L_x_44:
[----:B------:R-:W-:-:S07]  /*7940*/  MOV R0, UR5 ;  /* 0x0000000500007c02 */ /* 0x000fce0008000f00 */
.L_x_117:
[----:B-1----:R1:W2:Y:S02]  /*7950*/  SYNCS.PHASECHK.TRANS64.TRYWAIT P0, [R0+URZ], R3 ;  /* 0x00000003000075a7 */ /* 0x0022a400080011ff */
[----:B--2---:R-:W-:Y:S05]  /*7960*/  @!P0 NANOSLEEP.SYNCS 0x989680 ;  /* 0x009896800000895d */ /* 0x004fea0003900000 */
[----:B------:R-:W2:Y:S02]  /*7970*/  @!P0 SYNCS.PHASECHK.TRANS64 P0, [R0+URZ], R3 ;  /* 0x00000003000085a7 */ /* 0x000ea400080010ff */
[----:B--2---:R-:W-:Y:S05]  /*7980*/  @!P0 BRA `(.L_x_117) ;  /* 0xfffffffc00f08947 */ /* 0x004fea000383ffff */
[----:B------:R-:W-:Y:S05]  /*7990*/  BRA `(.L_x_118) ;  /* 0xffffffac006c7947 */ /* 0x000fea000383ffff */
.L_x_47:
[----:B-1----:R1:W2:Y:S02]  /*79a0*/  SYNCS.PHASECHK.TRANS64.TRYWAIT P0, [R2+URZ+0xc0], R5 ;  /* 0x0000c005020075a7 */ /* 0x0022a400080011ff */
[----:B--2---:R-:W-:Y:S05]  /*79b0*/  @!P0 NANOSLEEP.SYNCS 0x989680 ;  /* 0x009896800000895d */ /* 0x004fea0003900000 */
[----:B------:R-:W2:Y:S02]  /*79c0*/  @!P0 SYNCS.PHASECHK.TRANS64 P0, [R2+URZ+0xc0], R5 ;  /* 0x0000c005020085a7 */ /* 0x000ea400080010ff */
[----:B--2---:R-:W-:Y:S05]  /*79d0*/  @!P0 BRA `(.L_x_47) ;  /* 0xfffffffc00f08947 */ /* 0x004fea000383ffff */
[----:B------:R-:W-:Y:S05]  /*79e0*/  BRA `(.L_x_119) ;  /* 0xffffffac00d07947 */ /* 0x000fea000383ffff */
.L_x_48:
[----:B------:R-:W-:-:S07]  /*79f0*/  MOV R2, UR4 ;  /* 0x0000000400027c02 */ /* 0x000fce0008000f00 */
.L_x_120:
[----:B-1----:R1:W2:Y:S02]  /*7a00*/  SYNCS.PHASECHK.TRANS64.TRYWAIT P0, [R2+URZ+0x70], R5 ;  /* 0x00007005020075a7 */ /* 0x0022a400080011ff */
[----:B--2---:R-:W-:Y:S05]  /*7a10*/  @!P0 NANOSLEEP.SYNCS 0x989680 ;  /* 0x009896800000895d */ /* 0x004fea0003900000 */
[----:B------:R-:W2:Y:S02]  /*7a20*/  @!P0 SYNCS.PHASECHK.TRANS64 P0, [R2+URZ+0x70], R5 ;  /* 0x00007005020085a7 */ /* 0x000ea400080010ff */
[----:B--2---:R-:W-:Y:S05]  /*7a30*/  @!P0 BRA `(.L_x_120) ;  /* 0xfffffffc00f08947 */ /* 0x004fea000383ffff */
[----:B------:R-:W-:Y:S05]  /*7a40*/  BRA `(.L_x_121) ;  /* 0xffffffac00e07947 */ /* 0x000fea000383ffff */
.L_x_49:
[----:B-1----:R1:W2:Y:S02]  /*7a50*/  SYNCS.PHASECHK.TRANS64.TRYWAIT P1, [R2+URZ+0x60], R5 ;  /* 0x00006005020075a7 */ /* 0x0022a400080211ff */
[----:B--2---:R-:W-:Y:S05]  /*7a60*/  @!P1 NANOSLEEP.SYNCS 0x989680 ;  /* 0x009896800000995d */ /* 0x004fea0003900000 */
[----:B------:R-:W2:Y:S02]  /*7a70*/  @!P1 SYNCS.PHASECHK.TRANS64 P1, [R2+URZ+0x60], R5 ;  /* 0x00006005020095a7 */ /* 0x000ea400080210ff */
[----:B--2---:R-:W-:Y:S05]  /*7a80*/  @!P1 BRA `(.L_x_49) ;  /* 0xfffffffc00f09947 */ /* 0x004fea000383ffff */
[----:B------:R-:W-:Y:S05]  /*7a90*/  BRA `(.L_x_122) ;  /* 0xffffffb000107947 */ /* 0x000fea000383ffff */
.L_x_52:
[----:B------:R-:W-:-:S07]  /*7aa0*/  MOV R0, UR4 ;  /* 0x0000000400007c02 */ /* 0x000fce0008000f00 */
.L_x_123:
[----:B-1----:R1:W2:Y:S02]  /*7ab0*/  SYNCS.PHASECHK.TRANS64.TRYWAIT P0, [R0+URZ+0x70], R3 ;  /* 0x00007003000075a7 */ /* 0x0022a400080011ff */
[----:B--2---:R-:W-:Y:S05]  /*7ac0*/  @!P0 NANOSLEEP.SYNCS 0x989680 ;  /* 0x009896800000895d */ /* 0x004fea0003900000 */
[----:B------:R-:W2:Y:S02]  /*7ad0*/  @!P0 SYNCS.PHASECHK.TRANS64 P0, [R0+URZ+0x70], R3 ;  /* 0x00007003000085a7 */ /* 0x000ea400080010ff */
[----:B--2---:R-:W-:Y:S05]  /*7ae0*/  @!P0 BRA `(.L_x_123) ;  /* 0xfffffffc00f08947 */ /* 0x004fea000383ffff */
[----:B------:R-:W-:Y:S05]  /*7af0*/  BRA `(.L_x_51) ;  /* 0xffffffb000647947 */ /* 0x000fea000383ffff */
.L_x_59:
[----:B-1----:R1:W2:Y:S02]  /*7b00*/  SYNCS.PHASECHK.TRANS64.TRYWAIT P1, [R0+URZ+0x60], R5 ;  /* 0x00006005000075a7 */ /* 0x0022a400080211ff */
[----:B--2---:R-:W-:Y:S05]  /*7b10*/  @!P1 NANOSLEEP.SYNCS 0x989680 ;  /* 0x009896800000995d */ /* 0x004fea0003900000 */
[----:B------:R-:W2:Y:S02]  /*7b20*/  @!P1 SYNCS.PHASECHK.TRANS64 P1, [R0+URZ+0x60], R5 ;  /* 0x00006005000095a7 */ /* 0x000ea400080210ff */
[----:B--2---:R-:W-:Y:S05]  /*7b30*/  @!P1 BRA `(.L_x_59) ;  /* 0xfffffffc00f09947 */ /* 0x004fea000383ffff */
[----:B------:R-:W-:Y:S05]  /*7b40*/  BRA `(.L_x_124) ;  /* 0xffffffb400dc7947 */ /* 0x000fea000383ffff */
.L_x_60:
[----:B------:R-:W-:-:S07]  /*7b50*/  MOV R3, UR31 ;  /* 0x0000001f00037c02 */ /* 0x000fce0008000f00 */
.L_x_125:
[----:B-1----:R1:W2:Y:S02]  /*7b60*/  SYNCS.PHASECHK.TRANS64.TRYWAIT P0, [R3+URZ+0xa0], R0 ;  /* 0x0000a000030075a7 */ /* 0x0022a400080011ff */
[----:B--2---:R-:W-:Y:S05]  /*7b70*/  @!P0 NANOSLEEP.SYNCS 0x989680 ;  /* 0x009896800000895d */ /* 0x004fea0003900000 */
[----:B------:R-:W2:Y:S02]  /*7b80*/  @!P0 SYNCS.PHASECHK.TRANS64 P0, [R3+URZ+0xa0], R0 ;  /* 0x0000a000030085a7 */ /* 0x000ea400080010ff */
[----:B--2---:R-:W-:Y:S05]  /*7b90*/  @!P0 BRA `(.L_x_125) ;  /* 0xfffffffc00f08947 */ /* 0x004fea000383ffff */
[----:B------:R-:W-:Y:S05]  /*7ba0*/  BRA `(.L_x_126) ;  /* 0xffffffb8002c7947 */ /* 0x000fea000383ffff */
.L_x_63:
[----:B------:R-:W-:Y:S07]  /*7bb0*/  MOV R0, UR5 ;  /* 0x0000000500007c02 */ /* 0x000fee0008000f00 */
.L_x_127:
[----:B-1----:R1:W2:Y:S02]  /*7bc0*/  SYNCS.PHASECHK.TRANS64.TRYWAIT P0, [R0+URZ], R3 ;  /* 0x00000003000075a7 */ /* 0x0022a400080011ff */
[----:B--2---:R-:W-:Y:S05]  /*7bd0*/  @!P0 NANOSLEEP.SYNCS 0x989680 ;  /* 0x009896800000895d */ /* 0x004fea0003900000 */
[----:B------:R-:W2:Y:S02]  /*7be0*/  @!P0 SYNCS.PHASECHK.TRANS64 P0, [R0+URZ], R3 ;  /* 0x00000003000085a7 */ /* 0x000ea400080010ff */
[----:B--2---:R-:W-:Y:S05]  /*7bf0*/  @!P0 BRA `(.L_x_127) ;  /* 0xfffffffc00f08947 */ /* 0x004fea000383ffff */
[----:B------:R-:W-:Y:S05]  /*7c00*/  BRA `(.L_x_62) ;  /* 0xffffffb800487947 */ /* 0x000fea000383ffff */
.L_x_66:
[----:B------:R-:W-:-:S07]  /*7c10*/  MOV R0, UR4 ;  /* 0x0000000400007c02 */ /* 0x000fce0008000f00 */
.L_x_128:
[----:B--2---:R2:W4:Y:S02]  /*7c20*/  SYNCS.PHASECHK.TRANS64.TRYWAIT P0, [R0+URZ], R3 ;  /* 0x00000003000075a7 */ /* 0x00452400080011ff */
[----:B----4-:R-:W-:Y:S05]  /*7c30*/  @!P0 NANOSLEEP.SYNCS 0x989680 ;  /* 0x009896800000895d */ /* 0x010fea0003900000 */
[----:B------:R-:W4:Y:S02]  /*7c40*/  @!P0 SYNCS.PHASECHK.TRANS64 P0, [R0+URZ], R3 ;  /* 0x00000003000085a7 */ /* 0x000f2400080010ff */
[----:B----4-:R-:W-:Y:S05]  /*7c50*/  @!P0 BRA `(.L_x_128) ;  /* 0xfffffffc00f08947 */ /* 0x010fea000383ffff */
[----:B------:R-:W-:Y:S05]  /*7c60*/  BRA `(.L_x_129) ;  /* 0xffffffbc00247947 */ /* 0x000fea000383ffff */
.L_x_67:
[----:B------:R-:W-:-:S07]  /*7c70*/  MOV R0, UR5 ;  /* 0x0000000500007c02 */ /* 0x000fce0008000f00 */
.L_x_130:
[----:B-1----:R1:W2:Y:S02]  /*7c80*/  SYNCS.PHASECHK.TRANS64.TRYWAIT P0, [R0+URZ], R3 ;  /* 0x00000003000075a7 */ /* 0x0022a400080011ff */
[----:B--2---:R-:W-:Y:S05]  /*7c90*/  @!P0 NANOSLEEP.SYNCS 0x989680 ;  /* 0x009896800000895d */ /* 0x004fea0003900000 */
[----:B------:R-:W2:Y:S02]  /*7ca0*/  @!P0 SYNCS.PHASECHK.TRANS64 P0, [R0+URZ], R3 ;  /* 0x00000003000085a7 */ /* 0x000ea400080010ff */
[----:B--2---:R-:W-:Y:S05]  /*7cb0*/  @!P0 BRA `(.L_x_130) ;  /* 0xfffffffc00f08947 */ /* 0x004fea000383ffff */
[----:B------:R-:W-:Y:S05]  /*7cc0*/  BRA `(.L_x_131) ;  /* 0xffffffbc00307947 */ /* 0x000fea000383ffff */
.L_x_68:
[----:B------:R-:W-:-:S07]  /*7cd0*/  MOV R0, UR5 ;  /* 0x0000000500007c02 */ /* 0x000fce0008000f00 */
.L_x_132:
[----:B-1----:R1:W2:Y:S02]  /*7ce0*/  SYNCS.PHASECHK.TRANS64.TRYWAIT P0, [R0+URZ], R3 ;  /* 0x00000003000075a7 */ /* 0x0022a400080011ff */
[----:B--2---:R-:W-:Y:S05]  /*7cf0*/  @!P0 NANOSLEEP.SYNCS 0x989680 ;  /* 0x009896800000895d */ /* 0x004fea0003900000 */
[----:B------:R-:W2:Y:S02]  /*7d00*/  @!P0 SYNCS.PHASECHK.TRANS64 P0, [R0+URZ], R3 ;  /* 0x00000003000085a7 */ /* 0x000ea400080010ff */
[----:B--2---:R-:W-:Y:S05]  /*7d10*/  @!P0 BRA `(.L_x_132) ;  /* 0xfffffffc00f08947 */ /* 0x004fea000383ffff */
[----:B------:R-:W-:Y:S05]  /*7d20*/  BRA `(.L_x_133) ;  /* 0xffffffbc003c7947 */ /* 0x000fea000383ffff */
.L_x_69:
[----:B------:R-:W-:-:S07]  /*7d30*/  MOV R0, UR4 ;  /* 0x0000000400007c02 */ /* 0x000fce0008000f00 */
.L_x_134:
[----:B-1----:R1:W2:Y:S02]  /*7d40*/  SYNCS.PHASECHK.TRANS64.TRYWAIT P0, [R0+URZ], R3 ;  /* 0x00000003000075a7 */ /* 0x0022a400080011ff */
[----:B--2---:R-:W-:Y:S05]  /*7d50*/  @!P0 NANOSLEEP.SYNCS 0x989680 ;  /* 0x009896800000895d */ /* 0x004fea0003900000 */
[----:B------:R-:W2:Y:S02]  /*7d60*/  @!P0 SYNCS.PHASECHK.TRANS64 P0, [R0+URZ], R3 ;  /* 0x00000003000085a7 */ /* 0x000ea400080010ff */
[----:B--2---:R-:W-:Y:S05]  /*7d70*/  @!P0 BRA `(.L_x_134) ;  /* 0xfffffffc00f08947 */ /* 0x004fea000383ffff */
[----:B------:R-:W-:Y:S05]  /*7d80*/  BRA `(.L_x_135) ;  /* 0xffffffbc00487947 */ /* 0x000fea000383ffff */
.L_x_74:
[----:B--2---:R2:W4:Y:S02]  /*7d90*/  SYNCS.PHASECHK.TRANS64.TRYWAIT P0, [R12+URZ+0x60], R9 ;  /* 0x000060090c0075a7 */ /* 0x00452400080011ff */
[----:B----4-:R-:W-:Y:S05]  /*7da0*/  @!P0 NANOSLEEP.SYNCS 0x989680 ;  /* 0x009896800000895d */ /* 0x010fea0003900000 */
[----:B------:R-:W4:Y:S02]  /*7db0*/  @!P0 SYNCS.PHASECHK.TRANS64 P0, [R12+URZ+0x60], R9 ;  /* 0x000060090c0085a7 */ /* 0x000f2400080010ff */
[----:B----4-:R-:W-:Y:S05]  /*7dc0*/  @!P0 BRA `(.L_x_74) ;  /* 0xfffffffc00f08947 */ /* 0x010fea000383ffff */
[----:B------:R-:W-:Y:S05]  /*7dd0*/  BRA `(.L_x_136) ;  /* 0xffffffc000687947 */ /* 0x000fea000383ffff */
.L_x_77:
[----:B------:R-:W-:Y:S07]  /*7de0*/  MOV R0, UR21 ;  /* 0x0000001500007c02 */ /* 0x000fee0008000f00 */
.L_x_137:
[----:B--2---:R2:W3:Y:S02]  /*7df0*/  SYNCS.PHASECHK.TRANS64.TRYWAIT P2, [R0+URZ+0x58], R11 ;  /* 0x0000580b000075a7 */ /* 0x0044e400080411ff */
[----:B---3--:R-:W-:Y:S05]  /*7e00*/  @!P2 NANOSLEEP.SYNCS 0x989680 ;  /* 0x009896800000a95d */ /* 0x008fea0003900000 */
[----:B------:R-:W3:Y:S02]  /*7e10*/  @!P2 SYNCS.PHASECHK.TRANS64 P2, [R0+URZ+0x58], R11 ;  /* 0x0000580b0000a5a7 */ /* 0x000ee400080410ff */
[----:B---3--:R-:W-:Y:S05]  /*7e20*/  @!P2 BRA `(.L_x_137) ;  /* 0xfffffffc00f0a947 */ /* 0x008fea000383ffff */
[----:B------:R-:W-:Y:S05]  /*7e30*/  BRA `(.L_x_76) ;  /* 0xffffffc400d07947 */ /* 0x000fea000383ffff */
.L_x_80:
[----:B--2---:R-:W-:Y:S07]  /*7e40*/  MOV R0, UR21 ;  /* 0x0000001500007c02 */ /* 0x004fee0008000f00 */
.L_x_138:
[----:B--2---:R2:W3:Y:S02]  /*7e50*/  SYNCS.PHASECHK.TRANS64.TRYWAIT P0, [R0+URZ+0x40], R9 ;  /* 0x00004009000075a7 */ /* 0x0044e400080011ff */
[----:B---3--:R-:W-:Y:S05]  /*7e60*/  @!P0 NANOSLEEP.SYNCS 0x989680 ;  /* 0x009896800000895d */ /* 0x008fea0003900000 */
[----:B------:R-:W3:Y:S02]  /*7e70*/  @!P0 SYNCS.PHASECHK.TRANS64 P0, [R0+URZ+0x40], R9 ;  /* 0x00004009000085a7 */ /* 0x000ee400080010ff */
[----:B---3--:R-:W-:Y:S05]  /*7e80*/  @!P0 BRA `(.L_x_138) ;  /* 0xfffffffc00f08947 */ /* 0x008fea000383ffff */
[----:B------:R-:W-:Y:S05]  /*7e90*/  BRA `(.L_x_139) ;  /* 0xffffffc8002c7947 */ /* 0x000fea000383ffff */
.L_x_81:
[----:B------:R-:W-:Y:S07]  /*7ea0*/  MOV R0, UR21 ;  /* 0x0000001500007c02 */ /* 0x000fee0008000f00 */
.L_x_140:
[----:B--2---:R2:W3:Y:S02]  /*7eb0*/  SYNCS.PHASECHK.TRANS64.TRYWAIT P0, [R0+URZ+0x48], R9 ;  /* 0x00004809000075a7 */ /* 0x0044e400080011ff */
[----:B---3--:R-:W-:Y:S05]  /*7ec0*/  @!P0 NANOSLEEP.SYNCS 0x989680 ;  /* 0x009896800000895d */ /* 0x008fea0003900000 */
[----:B------:R-:W3:Y:S02]  /*7ed0*/  @!P0 SYNCS.PHASECHK.TRANS64 P0, [R0+URZ+0x48], R9 ;  /* 0x00004809000085a7 */ /* 0x000ee400080010ff */
[----:B---3--:R-:W-:Y:S05]  /*7ee0*/  @!P0 BRA `(.L_x_140) ;  /* 0xfffffffc00f08947 */ /* 0x008fea000383ffff */
[----:B------:R-:W-:Y:S05]  /*7ef0*/  BRA `(.L_x_141) ;  /* 0xffffffc800647947 */ /* 0x000fea000383ffff */
.L_x_83:
[----:B------:R-:W-:-:S07]  /*7f00*/  MOV R0, UR21 ;  /* 0x0000001500007c02 */ /* 0x000fce0008000f00 */
.L_x_142:
[----:B---3--:R3:W4:Y:S02]  /*7f10*/  SYNCS.PHASECHK.TRANS64.TRYWAIT P0, [R0+URZ+0x40], R3 ;  /* 0x00004003000075a7 */ /* 0x00872400080011ff */
[----:B----4-:R-:W-:Y:S05]  /*7f20*/  @!P0 NANOSLEEP.SYNCS 0x989680 ;  /* 0x009896800000895d */ /* 0x010fea0003900000 */
[----:B------:R-:W4:Y:S02]  /*7f30*/  @!P0 SYNCS.PHASECHK.TRANS64 P0, [R0+URZ+0x40], R3 ;  /* 0x00004003000085a7 */ /* 0x000f2400080010ff */
[----:B----4-:R-:W-:Y:S05]  /*7f40*/  @!P0 BRA `(.L_x_142) ;  /* 0xfffffffc00f08947 */ /* 0x010fea000383ffff */
[----:B------:R-:W-:Y:S05]  /*7f50*/  BRA `(.L_x_143) ;  /* 0xffffffc800d47947 */ /* 0x000fea000383ffff */
.L_x_85:
[----:B-1----:R1:W2:Y:S02]  /*7f60*/  SYNCS.PHASECHK.TRANS64.TRYWAIT P0, [R3+URZ+0x60], R0 ;  /* 0x00006000030075a7 */ /* 0x0022a400080011ff */
[----:B--2---:R-:W-:Y:S05]  /*7f70*/  @!P0 NANOSLEEP.SYNCS 0x989680 ;  /* 0x009896800000895d */ /* 0x004fea0003900000 */
[----:B------:R-:W2:Y:S02]  /*7f80*/  @!P0 SYNCS.PHASECHK.TRANS64 P0, [R3+URZ+0x60], R0 ;  /* 0x00006000030085a7 */ /* 0x000ea400080010ff */
[----:B--2---:R-:W-:Y:S05]  /*7f90*/  @!P0 BRA `(.L_x_85) ;  /* 0xfffffffc00f08947 */ /* 0x004fea000383ffff */
[----:B------:R-:W-:Y:S05]  /*7fa0*/  BRA `(.L_x_144) ;  /* 0xffffffcc009c7947 */ /* 0x000fea000383ffff */
.L_x_96:
[----:B--2---:R2:W1:Y:S02]  /*7fb0*/  SYNCS.PHASECHK.TRANS64.TRYWAIT P1, [R2+URZ+0x30], R5 ;  /* 0x00003005020075a7 */ /* 0x00446400080211ff */
[----:B-1----:R-:W-:Y:S05]  /*7fc0*/  @!P1 NANOSLEEP.SYNCS 0x989680 ;  /* 0x009896800000995d */ /* 0x002fea0003900000 */
[----:B------:R-:W1:Y:S02]  /*7fd0*/  @!P1 SYNCS.PHASECHK.TRANS64 P1, [R2+URZ+0x30], R5 ;  /* 0x00003005020095a7 */ /* 0x000e6400080210ff */
[----:B-1----:R-:W-:Y:S05]  /*7fe0*/  @!P1 BRA `(.L_x_96) ;  /* 0xfffffffc00f09947 */ /* 0x002fea000383ffff */
[----:B------:R-:W-:Y:S05]  /*7ff0*/  BRA `(.L_x_95) ;  /* 0xffffffdc00107947 */ /* 0x000fea000383ffff */
.L_x_98:
[----:B--2---:R2:W4:Y:S02]  /*8000*/  SYNCS.PHASECHK.TRANS64.TRYWAIT P0, [R100+URZ+0x80], R3 ;  /* 0x00008003640075a7 */ /* 0x00452400080011ff */
[----:B----4-:R-:W-:Y:S05]  /*8010*/  @!P0 NANOSLEEP.SYNCS 0x989680 ;  /* 0x009896800000895d */ /* 0x010fea0003900000 */
[----:B------:R-:W4:Y:S02]  /*8020*/  @!P0 SYNCS.PHASECHK.TRANS64 P0, [R100+URZ+0x80], R3 ;  /* 0x00008003640085a7 */ /* 0x000f2400080010ff */
[----:B----4-:R-:W-:Y:S05]  /*8030*/  @!P0 BRA `(.L_x_98) ;  /* 0xfffffffc00f08947 */ /* 0x010fea000383ffff */
[----:B------:R-:W-:Y:S05]  /*8040*/  BRA `(.L_x_97) ;  /* 0xffffffdc00607947 */ /* 0x000fea000383ffff */
.L_x_106:
[----:B---3--:R3:W4:Y:S02]  /*8050*/  SYNCS.PHASECHK.TRANS64.TRYWAIT P0, [R109+URZ+0x30], R4 ;  /* 0x000030046d0075a7 */ /* 0x00872400080011ff */
[----:B----4-:R-:W-:Y:S05]  /*8060*/  @!P0 NANOSLEEP.SYNCS 0x989680 ;  /* 0x009896800000895d */ /* 0x010fea0003900000 */
[----:B------:R-:W4:Y:S02]  /*8070*/  @!P0 SYNCS.PHASECHK.TRANS64 P0, [R109+URZ+0x30], R4 ;  /* 0x000030046d0085a7 */ /* 0x000f2400080010ff */
[----:B----4-:R-:W-:Y:S05]  /*8080*/  @!P0 BRA `(.L_x_106) ;  /* 0xfffffffc00f08947 */ /* 0x010fea000383ffff */
[----:B------:R-:W-:Y:S05]  /*8090*/  BRA `(.L_x_105) ;  /* 0xffffffe800547947 */ /* 0x000fea000383ffff */
        .weak           $__internal_0_$__cuda_sm10x_tcgen05_guardrail_trap_col_being_dealloced_not_returned_by_alloc
        .type           $__internal_0_$__cuda_sm10x_tcgen05_guardrail_trap_col_being_dealloced_not_returned_by_alloc,@function
        .size           $__internal_0_$__cuda_sm10x_tcgen05_guardrail_trap_col_being_dealloced_not_returned_by_alloc,($__internal_1_$__cuda_sm10x_tcgen05_guardrail_trap_phase_invalid_during_alloc - $__internal_0_$__cuda_sm10x_tcgen05_guardrail_trap_col_being_dealloced_not_returned_by_alloc)
$__internal_0_$__cuda_sm10x_tcgen05_guardrail_trap_col_being_dealloced_not_returned_by_alloc:
[----:B------:R-:W-:Y:S05]  /*80a0*/  BPT.TRAP 0x1 ;  /* 0x000000040000795c */ /* 0x000fea0000300000 */
[----:B------:R-:W-:-:S04]  /*80b0*/  HFMA2 R3, -RZ, RZ, 0, 0 ;  /* 0x00000000ff037431 */ /* 0x000fc800000001ff */
[----:B------:R-:W-:Y:S05]  /*80c0*/  RET.REL.NODEC R2 `(_ZN7cutlass13device_kernelINS_4gemm6kernel13GemmUniversalIN4cute5tupleIJiiiiEEENS1_10collective13CollectiveMmaINS1_35MainloopSm100TmaUmmaWarpSpecializedILi3ELi2ELi4ENS5_IJNS4_1CILi1EEENSA_ILi2EEESB_EEEEENS5_IJNSA_ILi64EEENSA_ILi128EEESG_EEENS_12float_e5m2_tENS5_IJlSB_lEEESI_SJ_NS4_8TiledMMAINS4_8MMA_AtomIJNS4_10MMA_TraitsINS4_19SM100_MMA_F8F6F4_SSEJSI_SI_fSF_SG_NS4_17integral_constantINS4_4UMMA5MajorELSQ_0EEESR_NSO_INSP_7ScaleInELSS_0EEEST_EEEEEENS4_6LayoutINS5_IJSB_SB_SB_EEENS5_IJNSA_ILi0EEESY_SY_EEEEENS5_IJNS4_10UnderscoreES11_S11_EEEEENS4_23SM90_TMA_LOAD_MULTICASTENS4_14ComposedLayoutINS4_7SwizzleILi3ELi4ELi3EEENS4_18smem_ptr_flag_bitsILi8EEENSW_INS5_IJNSA_ILi8EEESG_EEENS5_IJSG_SB_EEEEEEEvNS4_8identityENS4_13SM90_TMA_LOADES1E_vS1F_EENS_8epilogue10collective18CollectiveEpilogueINS1I_23Sm100TmaWarpSpecializedILi2ELi2ELi32ELb0ELb0EEEJSH_NS5_IJNSW_ISF_SB_EES1N_EEESI_SJ_SI_SJ_NS1I_6fusion15FusionCallbacksIS1M_NS1P_17LinearCombinationISI_fSI_fLNS_15FloatRoundStyleE2EEESH_S1O_JEEENS4_5SM1004TMEM4LOAD26SM100_TMEM_LOAD_16dp32b32xES1G_NS15_INS16_ILi2ELi4ELi3EEES19_NSW_INS5_IJS1A_SF_EEENS5_IJSF_SB_EEEEEEENS4_39AutoVectorizingCopyWithAssumedAlignmentILi128EEENS4_14SM90_TMA_STOREES23_S25_S25_EEEvvEEEEvNT_6ParamsE) ;  /* 0xffffff7c02cc7950 */ /* 0x000fea0003c3ffff */
        .weak           $__internal_1_$__cuda_sm10x_tcgen05_guardrail_trap_phase_invalid_during_alloc
        .type           $__internal_1_$__cuda_sm10x_tcgen05_guardrail_trap_phase_invalid_during_alloc,@function
        .size           $__internal_1_$__cuda_sm10x_tcgen05_guardrail_trap_phase_invalid_during_alloc,($__internal_2_$__cuda_sm10x_tcgen05_guardrail_trap_unallocated_columns_being_dealloced - $__internal_1_$__cuda_sm10x_tcgen05_guardrail_trap_phase_invalid_during_alloc)
$__internal_1_$__cuda_sm10x_tcgen05_guardrail_trap_phase_invalid_during_alloc:
[----:B------:R-:W-:Y:S05]  /*80d0*/  BPT.TRAP 0x1 ;  /* 0x000000040000795c */ /* 0x000fea0000300000 */
[----:B------:R-:W-:-:S04]  /*80e0*/  MOV R5, 0x0 ;  /* 0x0000000000057802 */ /* 0x000fc80000000f00 */
[----:B------:R-:W-:Y:S05]  /*80f0*/  RET.REL.NODEC R4 `(_ZN7cutlass13device_kernelINS_4gemm6kernel13GemmUniversalIN4cute5tupleIJiiiiEEENS1_10collective13CollectiveMmaINS1_35MainloopSm100TmaUmmaWarpSpecializedILi3ELi2ELi4ENS5_IJNS4_1CILi1EEENSA_ILi2EEESB_EEEEENS5_IJNSA_ILi64EEENSA_ILi128EEESG_EEENS_12float_e5m2_tENS5_IJlSB_lEEESI_SJ_NS4_8TiledMMAINS4_8MMA_AtomIJNS4_10MMA_TraitsINS4_19SM100_MMA_F8F6F4_SSEJSI_SI_fSF_SG_NS4_17integral_constantINS4_4UMMA5MajorELSQ_0EEESR_NSO_INSP_7ScaleInELSS_0EEEST_EEEEEENS4_6LayoutINS5_IJSB_SB_SB_EEENS5_IJNSA_ILi0EEESY_SY_EEEEENS5_IJNS4_10UnderscoreES11_S11_EEEEENS4_23SM90_TMA_LOAD_MULTICASTENS4_14ComposedLayoutINS4_7SwizzleILi3ELi4ELi3EEENS4_18smem_ptr_flag_bitsILi8EEENSW_INS5_IJNSA_ILi8EEESG_EEENS5_IJSG_SB_EEEEEEEvNS4_8identityENS4_13SM90_TMA_LOADES1E_vS1F_EENS_8epilogue10collective18CollectiveEpilogueINS1I_23Sm100TmaWarpSpecializedILi2ELi2ELi32ELb0ELb0EEEJSH_NS5_IJNSW_ISF_SB_EES1N_EEESI_SJ_SI_SJ_NS1I_6fusion15FusionCallbacksIS1M_NS1P_17LinearCombinationISI_fSI_fLNS_15FloatRoundStyleE2EEESH_S1O_JEEENS4_5SM1004TMEM4LOAD26SM100_TMEM_LOAD_16dp32b32xES1G_NS15_INS16_ILi2ELi4ELi3EEES19_NSW_INS5_IJS1A_SF_EEENS5_IJSF_SB_EEEEEEENS4_39AutoVectorizingCopyWithAssumedAlignmentILi128EEENS4_14SM90_TMA_STOREES23_S25_S25_EEEvvEEEEvNT_6ParamsE) ;  /* 0xffffff7c04c07950 */ /* 0x000fea0003c3ffff */
        .weak           $__internal_2_$__cuda_sm10x_tcgen05_guardrail_trap_unallocated_columns_being_dealloced
        .type           $__internal_2_$__cuda_sm10x_tcgen05_guardrail_trap_unallocated_columns_being_dealloced,@function
        .size           $__internal_2_$__cuda_sm10x_tcgen05_guardrail_trap_unallocated_columns_being_dealloced,(.L_x_146 - $__internal_2_$__cuda_sm10x_tcgen05_guardrail_trap_unallocated_columns_being_dealloced)
$__internal_2_$__cuda_sm10x_tcgen05_guardrail_trap_unallocated_columns_being_dealloced:
[----:B------:R-:W-:Y:S05]  /*8100*/  BPT.TRAP 0x1 ;  /* 0x000000040000795c */ /* 0x000fea0000300000 */
[----:B------:R-:W-:-:S04]  /*8110*/  HFMA2 R3, -RZ, RZ, 0, 0 ;  /* 0x00000000ff037431 */ /* 0x000fc800000001ff */
[----:B------:R-:W-:Y:S05]  /*8120*/  RET.REL.NODEC R2 `(_ZN7cutlass13device_kernelINS_4gemm6kernel13GemmUniversalIN4cute5tupleIJiiiiEEENS1_10collective13CollectiveMmaINS1_35MainloopSm100TmaUmmaWarpSpecializedILi3ELi2ELi4ENS5_IJNS4_1CILi1EEENSA_ILi2EEESB_EEEEENS5_IJNSA_ILi64EEENSA_ILi128EEESG_EEENS_12float_e5m2_tENS5_IJlSB_lEEESI_SJ_NS4_8TiledMMAINS4_8MMA_AtomIJNS4_10MMA_TraitsINS4_19SM100_MMA_F8F6F4_SSEJSI_SI_fSF_SG_NS4_17integral_constantINS4_4UMMA5MajorELSQ_0EEESR_NSO_INSP_7ScaleInELSS_0EEEST_EEEEEENS4_6LayoutINS5_IJSB_SB_SB_EEENS5_IJNSA_ILi0EEESY_SY_EEEEENS5_IJNS4_10UnderscoreES11_S11_EEEEENS4_23SM90_TMA_LOAD_MULTICASTENS4_14ComposedLayoutINS4_7SwizzleILi3ELi4ELi3EEENS4_18smem_ptr_flag_bitsILi8EEENSW_INS5_IJNSA_ILi8EEESG_EEENS5_IJSG_SB_EEEEEEEvNS4_8identityENS4_13SM90_TMA_LOADES1E_vS1F_EENS_8epilogue10collective18CollectiveEpilogueINS1I_23Sm100TmaWarpSpecializedILi2ELi2ELi32ELb0ELb0EEEJSH_NS5_IJNSW_ISF_SB_EES1N_EEESI_SJ_SI_SJ_NS1I_6fusion15FusionCallbacksIS1M_NS1P_17LinearCombinationISI_fSI_fLNS_15FloatRoundStyleE2EEESH_S1O_JEEENS4_5SM1004TMEM4LOAD26SM100_TMEM_LOAD_16dp32b32xES1G_NS15_INS16_ILi2ELi4ELi3EEES19_NSW_INS5_IJS1A_SF_EEENS5_IJSF_SB_EEEEEEENS4_39AutoVectorizingCopyWithAssumedAlignmentILi128EEENS4_14SM90_TMA_STOREES23_S25_S25_EEEvvEEEEvNT_6ParamsE) ;  /* 0xffffff7c02b47950 */ /* 0x000fea0003c3ffff */
.L_x_145:
[----:B------:R-:W-:-:S00]  /*8130*/  BRA `(.L_x_145) ;  /* 0xfffffffc00fc7947 */ /* 0x000fc0000383ffff */
[----:B------:R-:W-:-:S00]  /*8140*/  NOP ;  /* 0x0000000000007918 */ /* 0x000fc00000000000 */
        /* <DEDUP_REMOVED lines=11> */
.L_x_146:


//--------------------- .nv.global.init           --------------------------
	.section	.nv.global.init,"aw",@progbits
.nv.global.init:
	.type		$str$27,@object
	.size		$str$27,($str$28 - $str$27)
$str$27:
        /*0000*/ 	.byte	0x28, 0x61, 0x64, 0x64, 0x72, 0x65, 0x73, 0x73, 0x20, 0x26, 0x20, 0x6d, 0x61, 0x73, 0x6b, 0x29
        /*0010*/ 	.byte	0x20, 0x3d, 0x3d, 0x20, 0x30, 0x00
	.type		$str$28,@object
	.size		$str$28,($str$26 - $str$28)
$str$28:
        /*0016*/ 	.byte	0x2f, 0x74, 0x6d, 0x70, 0x2f, 0x63, 0x75, 0x74, 0x6c, 0x61, 0x73, 0x73, 0x5f, 0x73, 0x77, 0x65
        /*0026*/ 	.byte	0x65, 0x70, 0x5f, 0x73, 0x72, 0x63, 0x2f, 0x69, 0x6e, 0x63, 0x6c, 0x75, 0x64, 0x65, 0x2f, 0x63
        /*0036*/ 	.byte	0x75, 0x74, 0x65, 0x2f, 0x70, 0x6f, 0x69, 0x6e, 0x74, 0x65, 0x72, 0x5f, 0x66, 0x6c, 0x61, 0x67
        /*0046*/ 	.byte	0x67, 0x65, 0x64, 0x2e, 0x68, 0x70, 0x70, 0x00
	.type		$str$26,@object
	.size		$str$26,($str$25 - $str$26)
$str$26:
        /*004e*/ 	.byte	0x2f, 0x74, 0x6d, 0x70, 0x2f, 0x63, 0x75, 0x74, 0x6c, 0x61, 0x73, 0x73, 0x5f, 0x73, 0x77, 0x65
        /*005e*/ 	.byte	0x65, 0x70, 0x5f, 0x73, 0x72, 0x63, 0x2f, 0x69, 0x6e, 0x63, 0x6c, 0x75, 0x64, 0x65, 0x2f, 0x63
        /*006e*/ 	.byte	0x75, 0x74, 0x65, 0x2f, 0x61, 0x74, 0x6f, 0x6d, 0x2f, 0x63, 0x6f, 0x70, 0x79, 0x5f, 0x74, 0x72
        /*007e*/ 	.byte	0x61, 0x69, 0x74, 0x73, 0x5f, 0x73, 0x6d, 0x31, 0x30, 0x30, 0x2e, 0x68, 0x70, 0x70, 0x00
	.type		$str$25,@object
	.size		$str$25,(__unnamed_1 - $str$25)
$str$25:
        /*008d*/ 	.byte	0x28, 0x28, 0x75, 0x69, 0x6e, 0x74, 0x33, 0x32, 0x5f, 0x74, 0x28, 0x74, 0x68, 0x72, 0x65, 0x61
        /*009d*/ 	.byte	0x64, 0x49, 0x64, 0x78, 0x2e, 0x78, 0x29, 0x20, 0x2f, 0x20, 0x33, 0x32, 0x29, 0x20, 0x25, 0x20
        /*00ad*/ 	.byte	0x34, 0x29, 0x20, 0x3d, 0x3d, 0x20, 0x28, 0x28, 0x28, 0x74, 0x6d, 0x65, 0x6d, 0x5f, 0x61, 0x64
        /*00bd*/ 	.byte	0x64, 0x72, 0x20, 0x3e, 0x3e, 0x20, 0x31, 0x36, 0x29, 0x20, 0x2f, 0x20, 0x33, 0x32, 0x29, 0x20
        /*00cd*/ 	.byte	0x25, 0x20, 0x34, 0x29, 0x00
	.type		__unnamed_1,@object
	.size		__unnamed_1,(__unnamed_2 - __unnamed_1)
__unnamed_1:
        /*00d2*/ 	.byte	0x61, 0x75, 0x74, 0x6f, 0x20, 0x63, 0x75, 0x74, 0x65, 0x3a, 0x3a, 0x61, 0x73, 0x5f, 0x70, 0x6f
        /* <DEDUP_REMOVED lines=24> */
        /*0262*/ 	.byte	0x3c, 0x34, 0x30, 0x39, 0x36, 0x3e, 0x3e, 0x3e, 0x3e, 0x5d, 0x00
	.type		__unnamed_2,@object
	.size		__unnamed_2,(.L_2 - __unnamed_2)
__unnamed_2:
        /* <DEDUP_REMOVED lines=40> */
        /*04ed*/ 	.byte	0x74, 0x65, 0x3a, 0x3a, 0x43, 0x3c, 0x30, 0x3e, 0x3e, 0x3e, 0x3e, 0x5d, 0x00
.L_2:


//--------------------- .nv.shared._ZN7cutlass13device_kernelINS_4gemm6kernel13GemmUniversalIN4cute5tupleIJiiiiEEENS1_10collective13CollectiveMmaINS1_35MainloopSm100TmaUmmaWarpSpecializedILi3ELi2ELi4ENS5_IJNS4_1CILi1EEENSA_ILi2EEESB_EEEEENS5_IJNSA_ILi64EEENSA_ILi128EEESG_EEENS_12float_e5m2_tENS5_IJlSB_lEEESI_SJ_NS4_8TiledMMAINS4_8MMA_AtomIJNS4_10MMA_TraitsINS4_19SM100_MMA_F8F6F4_SSEJSI_SI_fSF_SG_NS4_17integral_constantINS4_4UMMA5MajorELSQ_0EEESR_NSO_INSP_7ScaleInELSS_0EEEST_EEEEEENS4_6LayoutINS5_IJSB_SB_SB_EEENS5_IJNSA_ILi0EEESY_SY_EEEEENS5_IJNS4_10UnderscoreES11_S11_EEEEENS4_23SM90_TMA_LOAD_MULTICASTENS4_14ComposedLayoutINS4_7SwizzleILi3ELi4ELi3EEENS4_18smem_ptr_flag_bitsILi8EEENSW_INS5_IJNSA_ILi8EEESG_EEENS5_IJSG_SB_EEEEEEEvNS4_8identityENS4_13SM90_TMA_LOADES1E_vS1F_EENS_8epilogue10collective18CollectiveEpilogueINS1I_23Sm100TmaWarpSpecializedILi2ELi2ELi32ELb0ELb0EEEJSH_NS5_IJNSW_ISF_SB_EES1N_EEESI_SJ_SI_SJ_NS1I_6fusion15FusionCallbacksIS1M_NS1P_17LinearCombinationISI_fSI_fLNS_15FloatRoundStyleE2EEESH_S1O_JEEENS4_5SM1004TMEM4LOAD26SM100_TMEM_LOAD_16dp32b32xES1G_NS15_INS16_ILi2ELi4ELi3EEES19_NSW_INS5_IJS1A_SF_EEENS5_IJSF_SB_EEEEEEENS4_39AutoVectorizingCopyWithAssumedAlignmentILi128EEENS4_14SM90_TMA_STOREES23_S25_S25_EEEvvEEEEvNT_6ParamsE --------------------------
	.section	.nv.shared._ZN7cutlass13device_kernelINS_4gemm6kernel13GemmUniversalIN4cute5tupleIJiiiiEEENS1_10collective13CollectiveMmaINS1_35MainloopSm100TmaUmmaWarpSpecializedILi3ELi2ELi4ENS5_IJNS4_1CILi1EEENSA_ILi2EEESB_EEEEENS5_IJNSA_ILi64EEENSA_ILi128EEESG_EEENS_12float_e5m2_tENS5_IJlSB_lEEESI_SJ_NS4_8TiledMMAINS4_8MMA_AtomIJNS4_10MMA_TraitsINS4_19SM100_MMA_F8F6F4_SSEJSI_SI_fSF_SG_NS4_17integral_constantINS4_4UMMA5MajorELSQ_0EEESR_NSO_INSP_7ScaleInELSS_0EEEST_EEEEEENS4_6LayoutINS5_IJSB_SB_SB_EEENS5_IJNSA_ILi0EEESY_SY_EEEEENS5_IJNS4_10UnderscoreES11_S11_EEEEENS4_23SM90_TMA_LOAD_MULTICASTENS4_14ComposedLayoutINS4_7SwizzleILi3ELi4ELi3EEENS4_18smem_ptr_flag_bitsILi8EEENSW_INS5_IJNSA_ILi8EEESG_EEENS5_IJSG_SB_EEEEEEEvNS4_8identityENS4_13SM90_TMA_LOADES1E_vS1F_EENS_8epilogue10collective18CollectiveEpilogueINS1I_23Sm100TmaWarpSpecializedILi2ELi2ELi32ELb0ELb0EEEJSH_NS5_IJNSW_ISF_SB_EES1N_EEESI_SJ_SI_SJ_NS1I_6fusion15FusionCallbacksIS1M_NS1P_17LinearCombinationISI_fSI_fLNS_15FloatRoundStyleE2EEESH_S1O_JEEENS4_5SM1004TMEM4LOAD26SM100_TMEM_LOAD_16dp32b32xES1G_NS15_INS16_ILi2ELi4ELi3EEES19_NSW_INS5_IJS1A_SF_EEENS5_IJSF_SB_EEEEEEENS4_39AutoVectorizingCopyWithAssumedAlignmentILi128EEENS4_14SM90_TMA_STOREES23_S25_S25_EEEvvEEEEvNT_6ParamsE,"aw",@nobits
	.sectionflags	@""
	.align	16
	.zero		1024


//--------------------- .nv.shared.reserved.0     --------------------------
	.section	.nv.shared.reserved.0,"aw",@nobits
	.weak		__nv_reservedSMEM_offset_0_alias
	.size		__nv_reservedSMEM_offset_0_alias, 0, 64
	.other		__nv_reservedSMEM_offset_0_alias,@"STO_CUDA_RESERVED_SHARED STV_DEFAULT"
__nv_reservedSMEM_offset_0_alias:
	.zero		0
.nv.shared.reserved.0:
	.zero		64
	.weak		__nv_reservedSMEM_tcgen05_partition
	.type		__nv_reservedSMEM_tcgen05_partition,@object
	.size		__nv_reservedSMEM_tcgen05_partition,(.L_0 - __nv_reservedSMEM_tcgen05_partition)
__nv_reservedSMEM_tcgen05_partition:
	.zero		32
.L_0:


//--------------------- .nv.global                --------------------------
	.section	.nv.global,"aw",@nobits
.nv.global:
	.type		_ZN39_INTERNAL_60c38165_4_k_cu_e738ebca_92044cute1_E,@object
	.size		_ZN39_INTERNAL_60c38165_4_k_cu_e738ebca_92044cute1_E,(_ZN39_INTERNAL_60c38165_4_k_cu_e738ebca_92044cuda3std3__45__cpo6cbeginE - _ZN39_INTERNAL_60c38165_4_k_cu_e738ebca_92044cute1_E)
_ZN39_INTERNAL_60c38165_4_k_cu_e738ebca_92044cute1_E:
	.zero		1
	.type		_ZN39_INTERNAL_60c38165_4_k_cu_e738ebca_92044cuda3std3__45__cpo6cbeginE,@object
	.size		_ZN39_INTERNAL_60c38165_4_k_cu_e738ebca_92044cuda3std3__45__cpo6cbeginE,(_ZN39_INTERNAL_60c38165_4_k_cu_e738ebca_92044cuda3std3__48in_placeE - _ZN39_INTERNAL_60c38165_4_k_cu_e738ebca_92044cuda3std3__45__cpo6cbeginE)
_ZN39_INTERNAL_60c38165_4_k_cu_e738ebca_92044cuda3std3__45__cpo6cbeginE:
	.zero		1
	.type		_ZN39_INTERNAL_60c38165_4_k_cu_e738ebca_92044cuda3std3__48in_placeE,@object
	.size		_ZN39_INTERNAL_60c38165_4_k_cu_e738ebca_92044cuda3std3__48in_placeE,(_ZN39_INTERNAL_60c38165_4_k_cu_e738ebca_92044cuda3std6ranges3__45__cpo9iter_moveE - _ZN39_INTERNAL_60c38165_4_k_cu_e738ebca_92044cuda3std3__48in_placeE)
_ZN39_INTERNAL_60c38165_4_k_cu_e738ebca_92044cuda3std3__48in_placeE:
	.zero		1
	.type		_ZN39_INTERNAL_60c38165_4_k_cu_e738ebca_92044cuda3std6ranges3__45__cpo9iter_moveE,@object
	.size		_ZN39_INTERNAL_60c38165_4_k_cu_e738ebca_92044cuda3std6ranges3__45__cpo9iter_moveE,(_ZN39_INTERNAL_60c38165_4_k_cu_e738ebca_92044cuda3std3__45__cpo5beginE - _ZN39_INTERNAL_60c38165_4_k_cu_e738ebca_92044cuda3std6ranges3__45__cpo9iter_moveE)
_ZN39_INTERNAL_60c38165_4_k_cu_e738ebca_92044cuda3std6ranges3__45__cpo9iter_moveE:
	.zero		1
	.type		_ZN39_INTERNAL_60c38165_4_k_cu_e738ebca_92044cuda3std3__45__cpo5beginE,@object
	.size		_ZN39_INTERNAL_60c38165_4_k_cu_e738ebca_92044cuda3std3__45__cpo5beginE,(_ZN39_INTERNAL_60c38165_4_k_cu_e738ebca_92044cuda3std3__441_GLOBAL__N__60c38165_4_k_cu_e738ebca_92046ignoreE - _ZN39_INTERNAL_60c38165_4_k_cu_e738ebca_92044cuda3std3__45__cpo5beginE)
_ZN39_INTERNAL_60c38165_4_k_cu_e738ebca_92044cuda3std3__45__cpo5beginE:
	.zero		1
	.type		_ZN39_INTERNAL_60c38165_4_k_cu_e738ebca_92044cuda3std3__441_GLOBAL__N__60c38165_4_k_cu_e738ebca_92046ignoreE,@object
	.size		_ZN39_INTERNAL_60c38165_4_k_cu_e738ebca_92044cuda3std3__441_GLOBAL__N__60c38165_4_k_cu_e738ebca_92046ignoreE,(_ZN39_INTERNAL_60c38165_4_k_cu_e738ebca_92044cute7productE - _ZN39_INTERNAL_60c38165_4_k_cu_e738ebca_92044cuda3std3__441_GLOBAL__N__60c38165_4_k_cu_e738ebca_92046ignoreE)
_ZN39_INTERNAL_60c38165_4_k_cu_e738ebca_92044cuda3std3__441_GLOBAL__N__60c38165_4_k_cu_e738ebca_92046ignoreE:
	.zero		1
	.type		_ZN39_INTERNAL_60c38165_4_k_cu_e738ebca_92044cute7productE,@object
	.size		_ZN39_INTERNAL_60c38165_4_k_cu_e738ebca_92044cute7productE,(_ZN39_INTERNAL_60c38165_4_k_cu_e738ebca_92044cuda3std3__45__cpo3endE - _ZN39_INTERNAL_60c38165_4_k_cu_e738ebca_92044cute7productE)
_ZN39_INTERNAL_60c38165_4_k_cu_e738ebca_92044cute7productE:
	.zero		1
	.type		_ZN39_INTERNAL_60c38165_4_k_cu_e738ebca_92044cuda3std3__45__cpo3endE,@object
	.size		_ZN39_INTERNAL_60c38165_4_k_cu_e738ebca_92044cuda3std3__45__cpo3endE,(_ZN39_INTERNAL_60c38165_4_k_cu_e738ebca_92044cuda3std3__419piecewise_constructE - _ZN39_INTERNAL_60c38165_4_k_cu_e738ebca_92044cuda3std3__45__cpo3endE)
_ZN39_INTERNAL_60c38165_4_k_cu_e738ebca_92044cuda3std3__45__cpo3endE:
	.zero		1
	.type		_ZN39_INTERNAL_60c38165_4_k_cu_e738ebca_92044cuda3std3__419piecewise_constructE,@object
	.size		_ZN39_INTERNAL_60c38165_4_k_cu_e738ebca_92044cuda3std3__419piecewise_constructE,(_ZN39_INTERNAL_60c38165_4_k_cu_e738ebca_92044cuda3std3__45__cpo4cendE - _ZN39_INTERNAL_60c38165_4_k_cu_e738ebca_92044cuda3std3__419piecewise_constructE)
_ZN39_INTERNAL_60c38165_4_k_cu_e738ebca_92044cuda3std3__419piecewise_constructE:
	.zero		1
	.type		_ZN39_INTERNAL_60c38165_4_k_cu_e738ebca_92044cuda3std3__45__cpo4cendE,@object
	.size		_ZN39_INTERNAL_60c38165_4_k_cu_e738ebca_92044cuda3std3__45__cpo4cendE,(_ZN39_INTERNAL_60c38165_4_k_cu_e738ebca_92044cuda3std6ranges3__45__cpo4swapE - _ZN39_INTERNAL_60c38165_4_k_cu_e738ebca_92044cuda3std3__45__cpo4cendE)
_ZN39_INTERNAL_60c38165_4_k_cu_e738ebca_92044cuda3std3__45__cpo4cendE:
	.zero		1
	.type		_ZN39_INTERNAL_60c38165_4_k_cu_e738ebca_92044cuda3std6ranges3__45__cpo4swapE,@object
	.size		_ZN39_INTERNAL_60c38165_4_k_cu_e738ebca_92044cuda3std6ranges3__45__cpo4swapE,(.L_10 - _ZN39_INTERNAL_60c38165_4_k_cu_e738ebca_92044cuda3std6ranges3__45__cpo4swapE)
_ZN39_INTERNAL_60c38165_4_k_cu_e738ebca_92044cuda3std6ranges3__45__cpo4swapE:
	.zero		1
.L_10:


//--------------------- .nv.constant0._ZN7cutlass13device_kernelINS_4gemm6kernel13GemmUniversalIN4cute5tupleIJiiiiEEENS1_10collective13CollectiveMmaINS1_35MainloopSm100TmaUmmaWarpSpecializedILi3ELi2ELi4ENS5_IJNS4_1CILi1EEENSA_ILi2EEESB_EEEEENS5_IJNSA_ILi64EEENSA_ILi128EEESG_EEENS_12float_e5m2_tENS5_IJlSB_lEEESI_SJ_NS4_8TiledMMAINS4_8MMA_AtomIJNS4_10MMA_TraitsINS4_19SM100_MMA_F8F6F4_SSEJSI_SI_fSF_SG_NS4_17integral_constantINS4_4UMMA5MajorELSQ_0EEESR_NSO_INSP_7ScaleInELSS_0EEEST_EEEEEENS4_6LayoutINS5_IJSB_SB_SB_EEENS5_IJNSA_ILi0EEESY_SY_EEEEENS5_IJNS4_10UnderscoreES11_S11_EEEEENS4_23SM90_TMA_LOAD_MULTICASTENS4_14ComposedLayoutINS4_7SwizzleILi3ELi4ELi3EEENS4_18smem_ptr_flag_bitsILi8EEENSW_INS5_IJNSA_ILi8EEESG_EEENS5_IJSG_SB_EEEEEEEvNS4_8identityENS4_13SM90_TMA_LOADES1E_vS1F_EENS_8epilogue10collective18CollectiveEpilogueINS1I_23Sm100TmaWarpSpecializedILi2ELi2ELi32ELb0ELb0EEEJSH_NS5_IJNSW_ISF_SB_EES1N_EEESI_SJ_SI_SJ_NS1I_6fusion15FusionCallbacksIS1M_NS1P_17LinearCombinationISI_fSI_fLNS_15FloatRoundStyleE2EEESH_S1O_JEEENS4_5SM1004TMEM4LOAD26SM100_TMEM_LOAD_16dp32b32xES1G_NS15_INS16_ILi2ELi4ELi3EEES19_NSW_INS5_IJS1A_SF_EEENS5_IJSF_SB_EEEEEEENS4_39AutoVectorizingCopyWithAssumedAlignmentILi128EEENS4_14SM90_TMA_STOREES23_S25_S25_EEEvvEEEEvNT_6ParamsE --------------------------
	.section	.nv.constant0._ZN7cutlass13device_kernelINS_4gemm6kernel13GemmUniversalIN4cute5tupleIJiiiiEEENS1_10collective13CollectiveMmaINS1_35MainloopSm100TmaUmmaWarpSpecializedILi3ELi2ELi4ENS5_IJNS4_1CILi1EEENSA_ILi2EEESB_EEEEENS5_IJNSA_ILi64EEENSA_ILi128EEESG_EEENS_12float_e5m2_tENS5_IJlSB_lEEESI_SJ_NS4_8TiledMMAINS4_8MMA_AtomIJNS4_10MMA_TraitsINS4_19SM100_MMA_F8F6F4_SSEJSI_SI_fSF_SG_NS4_17integral_constantINS4_4UMMA5MajorELSQ_0EEESR_NSO_INSP_7ScaleInELSS_0EEEST_EEEEEENS4_6LayoutINS5_IJSB_SB_SB_EEENS5_IJNSA_ILi0EEESY_SY_EEEEENS5_IJNS4_10UnderscoreES11_S11_EEEEENS4_23SM90_TMA_LOAD_MULTICASTENS4_14ComposedLayoutINS4_7SwizzleILi3ELi4ELi3EEENS4_18smem_ptr_flag_bitsILi8EEENSW_INS5_IJNSA_ILi8EEESG_EEENS5_IJSG_SB_EEEEEEEvNS4_8identityENS4_13SM90_TMA_LOADES1E_vS1F_EENS_8epilogue10collective18CollectiveEpilogueINS1I_23Sm100TmaWarpSpecializedILi2ELi2ELi32ELb0ELb0EEEJSH_NS5_IJNSW_ISF_SB_EES1N_EEESI_SJ_SI_SJ_NS1I_6fusion15FusionCallbacksIS1M_NS1P_17LinearCombinationISI_fSI_fLNS_15FloatRoundStyleE2EEESH_S1O_JEEENS4_5SM1004TMEM4LOAD26SM100_TMEM_LOAD_16dp32b32xES1G_NS15_INS16_ILi2ELi4ELi3EEES19_NSW_INS5_IJS1A_SF_EEENS5_IJSF_SB_EEEEEEENS4_39AutoVectorizingCopyWithAssumedAlignmentILi128EEENS4_14SM90_TMA_STOREES23_S25_S25_EEEvvEEEEvNT_6ParamsE,"a",@progbits
	.sectionflags	@""
	.align	4
.nv.constant0._ZN7cutlass13device_kernelINS_4gemm6kernel13GemmUniversalIN4cute5tupleIJiiiiEEENS1_10collective13CollectiveMmaINS1_35MainloopSm100TmaUmmaWarpSpecializedILi3ELi2ELi4ENS5_IJNS4_1CILi1EEENSA_ILi2EEESB_EEEEENS5_IJNSA_ILi64EEENSA_ILi128EEESG_EEENS_12float_e5m2_tENS5_IJlSB_lEEESI_SJ_NS4_8TiledMMAINS4_8MMA_AtomIJNS4_10MMA_TraitsINS4_19SM100_MMA_F8F6F4_SSEJSI_SI_fSF_SG_NS4_17integral_constantINS4_4UMMA5MajorELSQ_0EEESR_NSO_INSP_7ScaleInELSS_0EEEST_EEEEEENS4_6LayoutINS5_IJSB_SB_SB_EEENS5_IJNSA_ILi0EEESY_SY_EEEEENS5_IJNS4_10UnderscoreES11_S11_EEEEENS4_23SM90_TMA_LOAD_MULTICASTENS4_14ComposedLayoutINS4_7SwizzleILi3ELi4ELi3EEENS4_18smem_ptr_flag_bitsILi8EEENSW_INS5_IJNSA_ILi8EEESG_EEENS5_IJSG_SB_EEEEEEEvNS4_8identityENS4_13SM90_TMA_LOADES1E_vS1F_EENS_8epilogue10collective18CollectiveEpilogueINS1I_23Sm100TmaWarpSpecializedILi2ELi2ELi32ELb0ELb0EEEJSH_NS5_IJNSW_ISF_SB_EES1N_EEESI_SJ_SI_SJ_NS1I_6fusion15FusionCallbacksIS1M_NS1P_17LinearCombinationISI_fSI_fLNS_15FloatRoundStyleE2EEESH_S1O_JEEENS4_5SM1004TMEM4LOAD26SM100_TMEM_LOAD_16dp32b32xES1G_NS15_INS16_ILi2ELi4ELi3EEES19_NSW_INS5_IJS1A_SF_EEENS5_IJSF_SB_EEEEEEENS4_39AutoVectorizingCopyWithAssumedAlignmentILi128EEENS4_14SM90_TMA_STOREES23_S25_S25_EEEvvEEEEvNT_6ParamsE:
	.zero		2944


//--------------------- SYMBOLS --------------------------

	.type		.nv.reservedSmem.offset0,@object
	.size		.nv.reservedSmem.offset0,0x4
	.type		.nv.reservedSmem.cap,@object
	.size		.nv.reservedSmem.cap,0x4
	.type		__assertfail,@function
